//
// Generated by NVIDIA NVVM Compiler
//
// Compiler Build ID: CL-36424714
// Cuda compilation tools, release 13.0, V13.0.88
// Based on NVVM 20.0.0
//

.version 9.0
.target sm_100
.address_size 64

	// .globl	_Z10SPMV_multiiiiiiiiiPiS_S_S_PdS0_S0_S0_

.visible .entry _Z10SPMV_multiiiiiiiiiPiS_S_S_PdS0_S0_S0_(
	.param .u32 _Z10SPMV_multiiiiiiiiiPiS_S_S_PdS0_S0_S0__param_0,
	.param .u32 _Z10SPMV_multiiiiiiiiiPiS_S_S_PdS0_S0_S0__param_1,
	.param .u32 _Z10SPMV_multiiiiiiiiiPiS_S_S_PdS0_S0_S0__param_2,
	.param .u32 _Z10SPMV_multiiiiiiiiiPiS_S_S_PdS0_S0_S0__param_3,
	.param .u32 _Z10SPMV_multiiiiiiiiiPiS_S_S_PdS0_S0_S0__param_4,
	.param .u32 _Z10SPMV_multiiiiiiiiiPiS_S_S_PdS0_S0_S0__param_5,
	.param .u32 _Z10SPMV_multiiiiiiiiiPiS_S_S_PdS0_S0_S0__param_6,
	.param .u32 _Z10SPMV_multiiiiiiiiiPiS_S_S_PdS0_S0_S0__param_7,
	.param .u64 .ptr .align 1 _Z10SPMV_multiiiiiiiiiPiS_S_S_PdS0_S0_S0__param_8,
	.param .u64 .ptr .align 1 _Z10SPMV_multiiiiiiiiiPiS_S_S_PdS0_S0_S0__param_9,
	.param .u64 .ptr .align 1 _Z10SPMV_multiiiiiiiiiPiS_S_S_PdS0_S0_S0__param_10,
	.param .u64 .ptr .align 1 _Z10SPMV_multiiiiiiiiiPiS_S_S_PdS0_S0_S0__param_11,
	.param .u64 .ptr .align 1 _Z10SPMV_multiiiiiiiiiPiS_S_S_PdS0_S0_S0__param_12,
	.param .u64 .ptr .align 1 _Z10SPMV_multiiiiiiiiiPiS_S_S_PdS0_S0_S0__param_13,
	.param .u64 .ptr .align 1 _Z10SPMV_multiiiiiiiiiPiS_S_S_PdS0_S0_S0__param_14,
	.param .u64 .ptr .align 1 _Z10SPMV_multiiiiiiiiiPiS_S_S_PdS0_S0_S0__param_15
)
{
	.reg .pred 	%p<14>;
	.reg .b32 	%r<119>;
	.reg .b64 	%rd<105>;
	.reg .b64 	%fd<43>;

	ld.param.u32 	%r24, [_Z10SPMV_multiiiiiiiiiPiS_S_S_PdS0_S0_S0__param_0];
	ld.param.u32 	%r19, [_Z10SPMV_multiiiiiiiiiPiS_S_S_PdS0_S0_S0__param_3];
	ld.param.u32 	%r20, [_Z10SPMV_multiiiiiiiiiPiS_S_S_PdS0_S0_S0__param_4];
	ld.param.u32 	%r21, [_Z10SPMV_multiiiiiiiiiPiS_S_S_PdS0_S0_S0__param_5];
	ld.param.u32 	%r22, [_Z10SPMV_multiiiiiiiiiPiS_S_S_PdS0_S0_S0__param_6];
	ld.param.u32 	%r23, [_Z10SPMV_multiiiiiiiiiPiS_S_S_PdS0_S0_S0__param_7];
	ld.param.u64 	%rd12, [_Z10SPMV_multiiiiiiiiiPiS_S_S_PdS0_S0_S0__param_8];
	ld.param.u64 	%rd17, [_Z10SPMV_multiiiiiiiiiPiS_S_S_PdS0_S0_S0__param_13];
	ld.param.u64 	%rd18, [_Z10SPMV_multiiiiiiiiiPiS_S_S_PdS0_S0_S0__param_14];
	ld.param.u64 	%rd19, [_Z10SPMV_multiiiiiiiiiPiS_S_S_PdS0_S0_S0__param_15];
	cvta.to.global.u64 	%rd1, %rd19;
	cvta.to.global.u64 	%rd2, %rd17;
	cvta.to.global.u64 	%rd3, %rd18;
	mov.u32 	%r25, %ntid.x;
	mov.u32 	%r26, %ctaid.x;
	mov.u32 	%r27, %tid.x;
	mad.lo.s32 	%r1, %r25, %r26, %r27;
	setp.ge.s32 	%p1, %r1, %r24;
	@%p1 bra 	$L__BB0_15;
	cvta.to.global.u64 	%rd20, %rd12;
	mul.wide.s32 	%rd21, %r1, 4;
	add.s64 	%rd22, %rd20, %rd21;
	ld.global.u32 	%r28, [%rd22];
	ld.global.u32 	%r29, [%rd20];
	sub.s32 	%r114, %r28, %r29;
	ld.global.u32 	%r30, [%rd22+4];
	sub.s32 	%r3, %r30, %r29;
	mul.lo.s32 	%r4, %r21, %r1;
	setp.ge.s32 	%p2, %r114, %r3;
	setp.lt.s32 	%p3, %r22, 1;
	or.pred  	%p4, %p2, %p3;
	@%p4 bra 	$L__BB0_15;
	and.b32  	%r5, %r22, 3;
	and.b32  	%r6, %r22, 2147483644;
	add.s64 	%rd4, %rd2, 24;
	add.s64 	%rd5, %rd3, 24;
	add.s64 	%rd6, %rd1, 24;
	neg.s32 	%r7, %r6;
$L__BB0_3:
	ld.param.u64 	%rd100, [_Z10SPMV_multiiiiiiiiiPiS_S_S_PdS0_S0_S0__param_9];
	cvta.to.global.u64 	%rd23, %rd100;
	mul.wide.s32 	%rd24, %r114, 4;
	add.s64 	%rd25, %rd23, %rd24;
	ld.global.u32 	%r31, [%rd25];
	ld.global.u32 	%r32, [%rd23];
	sub.s32 	%r115, %r31, %r32;
	add.s32 	%r114, %r114, 1;
	ld.global.u32 	%r33, [%rd25+4];
	sub.s32 	%r11, %r33, %r32;
	setp.ge.s32 	%p5, %r115, %r11;
	@%p5 bra 	$L__BB0_14;
	ld.param.u64 	%rd101, [_Z10SPMV_multiiiiiiiiiPiS_S_S_PdS0_S0_S0__param_10];
	cvta.to.global.u64 	%rd26, %rd101;
	add.s64 	%rd7, %rd26, %rd24;
$L__BB0_5:
	ld.param.u64 	%rd103, [_Z10SPMV_multiiiiiiiiiPiS_S_S_PdS0_S0_S0__param_12];
	ld.param.u64 	%rd102, [_Z10SPMV_multiiiiiiiiiPiS_S_S_PdS0_S0_S0__param_11];
	setp.lt.u32 	%p6, %r22, 4;
	cvta.to.global.u64 	%rd28, %rd102;
	mul.wide.s32 	%rd29, %r115, 4;
	add.s64 	%rd8, %rd28, %rd29;
	cvta.to.global.u64 	%rd30, %rd103;
	mul.wide.s32 	%rd31, %r115, 8;
	add.s64 	%rd9, %rd30, %rd31;
	mov.b32 	%r118, 0;
	@%p6 bra 	$L__BB0_8;
	mov.b64 	%rd104, 0;
	mov.u32 	%r116, %r7;
$L__BB0_7:
	.pragma "nounroll";
	cvt.u32.u64 	%r35, %rd104;
	ld.global.u32 	%r36, [%rd8];
	add.s32 	%r37, %r36, %r4;
	mad.lo.s32 	%r38, %r37, %r22, %r35;
	mul.wide.s32 	%rd33, %r38, 8;
	add.s64 	%rd34, %rd6, %rd33;
	ld.global.f64 	%fd1, [%rd9];
	ld.global.u32 	%r39, [%rd7];
	div.s32 	%r40, %r39, %r23;
	sub.s32 	%r41, %r40, %r20;
	mad.lo.s32 	%r42, %r41, %r22, %r35;
	mul.wide.s32 	%rd35, %r42, 8;
	add.s64 	%rd36, %rd5, %rd35;
	ld.global.f64 	%fd2, [%rd36+-24];
	mul.f64 	%fd3, %fd1, %fd2;
	mul.lo.s32 	%r43, %r40, %r23;
	sub.s32 	%r44, %r39, %r43;
	sub.s32 	%r45, %r44, %r19;
	mad.lo.s32 	%r46, %r45, %r22, %r35;
	mul.wide.s32 	%rd37, %r46, 8;
	add.s64 	%rd38, %rd4, %rd37;
	ld.global.f64 	%fd4, [%rd38+-24];
	mul.f64 	%fd5, %fd3, %fd4;
	atom.global.add.f64 	%fd6, [%rd34+-24], %fd5;
	ld.global.u32 	%r47, [%rd8];
	add.s32 	%r48, %r47, %r4;
	mul.lo.s32 	%r49, %r48, %r22;
	cvt.s64.s32 	%rd39, %r49;
	add.s64 	%rd40, %rd104, %rd39;
	shl.b64 	%rd41, %rd40, 3;
	add.s64 	%rd42, %rd6, %rd41;
	ld.global.f64 	%fd7, [%rd9];
	ld.global.u32 	%r50, [%rd7];
	div.s32 	%r51, %r50, %r23;
	sub.s32 	%r52, %r51, %r20;
	mul.lo.s32 	%r53, %r52, %r22;
	cvt.s64.s32 	%rd43, %r53;
	add.s64 	%rd44, %rd104, %rd43;
	shl.b64 	%rd45, %rd44, 3;
	add.s64 	%rd46, %rd5, %rd45;
	ld.global.f64 	%fd8, [%rd46+-16];
	mul.f64 	%fd9, %fd7, %fd8;
	mul.lo.s32 	%r54, %r51, %r23;
	sub.s32 	%r55, %r50, %r54;
	sub.s32 	%r56, %r55, %r19;
	mul.lo.s32 	%r57, %r56, %r22;
	cvt.s64.s32 	%rd47, %r57;
	add.s64 	%rd48, %rd104, %rd47;
	shl.b64 	%rd49, %rd48, 3;
	add.s64 	%rd50, %rd4, %rd49;
	ld.global.f64 	%fd10, [%rd50+-16];
	mul.f64 	%fd11, %fd9, %fd10;
	atom.global.add.f64 	%fd12, [%rd42+-16], %fd11;
	ld.global.u32 	%r58, [%rd8];
	add.s32 	%r59, %r58, %r4;
	mul.lo.s32 	%r60, %r59, %r22;
	cvt.s64.s32 	%rd51, %r60;
	add.s64 	%rd52, %rd104, %rd51;
	shl.b64 	%rd53, %rd52, 3;
	add.s64 	%rd54, %rd6, %rd53;
	ld.global.f64 	%fd13, [%rd9];
	ld.global.u32 	%r61, [%rd7];
	div.s32 	%r62, %r61, %r23;
	sub.s32 	%r63, %r62, %r20;
	mul.lo.s32 	%r64, %r63, %r22;
	cvt.s64.s32 	%rd55, %r64;
	add.s64 	%rd56, %rd104, %rd55;
	shl.b64 	%rd57, %rd56, 3;
	add.s64 	%rd58, %rd5, %rd57;
	ld.global.f64 	%fd14, [%rd58+-8];
	mul.f64 	%fd15, %fd13, %fd14;
	mul.lo.s32 	%r65, %r62, %r23;
	sub.s32 	%r66, %r61, %r65;
	sub.s32 	%r67, %r66, %r19;
	mul.lo.s32 	%r68, %r67, %r22;
	cvt.s64.s32 	%rd59, %r68;
	add.s64 	%rd60, %rd104, %rd59;
	shl.b64 	%rd61, %rd60, 3;
	add.s64 	%rd62, %rd4, %rd61;
	ld.global.f64 	%fd16, [%rd62+-8];
	mul.f64 	%fd17, %fd15, %fd16;
	atom.global.add.f64 	%fd18, [%rd54+-8], %fd17;
	ld.global.u32 	%r69, [%rd8];
	add.s32 	%r70, %r69, %r4;
	mul.lo.s32 	%r71, %r70, %r22;
	cvt.s64.s32 	%rd63, %r71;
	add.s64 	%rd64, %rd104, %rd63;
	shl.b64 	%rd65, %rd64, 3;
	add.s64 	%rd66, %rd6, %rd65;
	ld.global.f64 	%fd19, [%rd9];
	ld.global.u32 	%r72, [%rd7];
	div.s32 	%r73, %r72, %r23;
	sub.s32 	%r74, %r73, %r20;
	mul.lo.s32 	%r75, %r74, %r22;
	cvt.s64.s32 	%rd67, %r75;
	add.s64 	%rd68, %rd104, %rd67;
	shl.b64 	%rd69, %rd68, 3;
	add.s64 	%rd70, %rd5, %rd69;
	ld.global.f64 	%fd20, [%rd70];
	mul.f64 	%fd21, %fd19, %fd20;
	mul.lo.s32 	%r76, %r73, %r23;
	sub.s32 	%r77, %r72, %r76;
	sub.s32 	%r78, %r77, %r19;
	mul.lo.s32 	%r79, %r78, %r22;
	cvt.s64.s32 	%rd71, %r79;
	add.s64 	%rd72, %rd104, %rd71;
	shl.b64 	%rd73, %rd72, 3;
	add.s64 	%rd74, %rd4, %rd73;
	ld.global.f64 	%fd22, [%rd74];
	mul.f64 	%fd23, %fd21, %fd22;
	atom.global.add.f64 	%fd24, [%rd66], %fd23;
	add.s64 	%rd104, %rd104, 4;
	add.s32 	%r116, %r116, 4;
	setp.ne.s32 	%p7, %r116, 0;
	mov.u32 	%r118, %r6;
	@%p7 bra 	$L__BB0_7;
$L__BB0_8:
	setp.eq.s32 	%p8, %r5, 0;
	@%p8 bra 	$L__BB0_13;
	setp.eq.s32 	%p9, %r5, 1;
	@%p9 bra 	$L__BB0_11;
	ld.global.u32 	%r80, [%rd8];
	add.s32 	%r81, %r80, %r4;
	mad.lo.s32 	%r82, %r81, %r22, %r118;
	mul.wide.s32 	%rd75, %r82, 8;
	add.s64 	%rd76, %rd1, %rd75;
	ld.global.f64 	%fd25, [%rd9];
	ld.global.u32 	%r83, [%rd7];
	div.s32 	%r84, %r83, %r23;
	sub.s32 	%r85, %r84, %r20;
	mad.lo.s32 	%r86, %r85, %r22, %r118;
	mul.wide.s32 	%rd77, %r86, 8;
	add.s64 	%rd78, %rd3, %rd77;
	ld.global.f64 	%fd26, [%rd78];
	mul.f64 	%fd27, %fd25, %fd26;
	mul.lo.s32 	%r87, %r84, %r23;
	sub.s32 	%r88, %r83, %r87;
	sub.s32 	%r89, %r88, %r19;
	mad.lo.s32 	%r90, %r89, %r22, %r118;
	mul.wide.s32 	%rd79, %r90, 8;
	add.s64 	%rd80, %rd2, %rd79;
	ld.global.f64 	%fd28, [%rd80];
	mul.f64 	%fd29, %fd27, %fd28;
	atom.global.add.f64 	%fd30, [%rd76], %fd29;
	ld.global.u32 	%r91, [%rd8];
	add.s32 	%r92, %r91, %r4;
	mul.lo.s32 	%r93, %r92, %r22;
	cvt.s64.s32 	%rd81, %r93;
	cvt.u64.u32 	%rd82, %r118;
	add.s64 	%rd83, %rd81, %rd82;
	shl.b64 	%rd84, %rd83, 3;
	add.s64 	%rd85, %rd1, %rd84;
	ld.global.f64 	%fd31, [%rd9];
	ld.global.u32 	%r94, [%rd7];
	div.s32 	%r95, %r94, %r23;
	sub.s32 	%r96, %r95, %r20;
	mul.lo.s32 	%r97, %r96, %r22;
	cvt.s64.s32 	%rd86, %r97;
	add.s64 	%rd87, %rd86, %rd82;
	shl.b64 	%rd88, %rd87, 3;
	add.s64 	%rd89, %rd3, %rd88;
	ld.global.f64 	%fd32, [%rd89+8];
	mul.f64 	%fd33, %fd31, %fd32;
	mul.lo.s32 	%r98, %r95, %r23;
	sub.s32 	%r99, %r94, %r98;
	sub.s32 	%r100, %r99, %r19;
	mul.lo.s32 	%r101, %r100, %r22;
	cvt.s64.s32 	%rd90, %r101;
	add.s64 	%rd91, %rd90, %rd82;
	shl.b64 	%rd92, %rd91, 3;
	add.s64 	%rd93, %rd2, %rd92;
	ld.global.f64 	%fd34, [%rd93+8];
	mul.f64 	%fd35, %fd33, %fd34;
	atom.global.add.f64 	%fd36, [%rd85+8], %fd35;
	add.s32 	%r118, %r118, 2;
$L__BB0_11:
	and.b32  	%r102, %r22, 1;
	setp.eq.b32 	%p10, %r102, 1;
	not.pred 	%p11, %p10;
	@%p11 bra 	$L__BB0_13;
	ld.global.u32 	%r103, [%rd8];
	add.s32 	%r104, %r103, %r4;
	mad.lo.s32 	%r105, %r104, %r22, %r118;
	mul.wide.s32 	%rd94, %r105, 8;
	add.s64 	%rd95, %rd1, %rd94;
	ld.global.f64 	%fd37, [%rd9];
	ld.global.u32 	%r106, [%rd7];
	div.s32 	%r107, %r106, %r23;
	sub.s32 	%r108, %r107, %r20;
	mad.lo.s32 	%r109, %r108, %r22, %r118;
	mul.wide.s32 	%rd96, %r109, 8;
	add.s64 	%rd97, %rd3, %rd96;
	ld.global.f64 	%fd38, [%rd97];
	mul.f64 	%fd39, %fd37, %fd38;
	mul.lo.s32 	%r110, %r107, %r23;
	sub.s32 	%r111, %r106, %r110;
	sub.s32 	%r112, %r111, %r19;
	mad.lo.s32 	%r113, %r112, %r22, %r118;
	mul.wide.s32 	%rd98, %r113, 8;
	add.s64 	%rd99, %rd2, %rd98;
	ld.global.f64 	%fd40, [%rd99];
	mul.f64 	%fd41, %fd39, %fd40;
	atom.global.add.f64 	%fd42, [%rd95], %fd41;
$L__BB0_13:
	add.s32 	%r115, %r115, 1;
	setp.eq.s32 	%p12, %r115, %r11;
	@%p12 bra 	$L__BB0_14;
	bra.uni 	$L__BB0_5;
$L__BB0_14:
	setp.eq.s32 	%p13, %r114, %r3;
	@%p13 bra 	$L__BB0_15;
	bra.uni 	$L__BB0_3;
$L__BB0_15:
	ret;

}


// ===== COMPILED SASS (sm_100) =====

	.target	sm_100

	.elftype	@"ET_EXEC"


//--------------------- .note.nv.tkinfo           --------------------------
	.section	.note.nv.tkinfo,"",@"SHT_NOTE"
	.sectionflags	@"SHF_NOTE_NV_TKINFO"
	.tkinfo
        /*0018*/ 	.word	0x00000002
        /*0030*/ 	.string	""
        /*0030*/ 	.string	"ptxas"
        /*0030*/ 	.string	"Cuda compilation tools, release 13.0, V13.0.88"
        /*0030*/ 	.string	"Build cuda_13.0.r13.0/compiler.36424714_0"
        /*0030*/ 	.string	"-arch sm_100 -m 64 "



//--------------------- .note.nv.cuinfo           --------------------------
	.section	.note.nv.cuinfo,"",@"SHT_NOTE"
	.sectionflags	@"SHF_NOTE_NV_CUINFO"
        /*0018*/ 	.short	0x0002
        /*001a*/ 	.short	0x0064
        /*001c*/ 	.short	0x0082
	.zero		2


//--------------------- .nv.info                  --------------------------
	.section	.nv.info,"",@"SHT_CUDA_INFO"
	.align	4


	//----- nvinfo : EIATTR_REGCOUNT
	.align		4
        /*0000*/ 	.byte	0x04, 0x2f
        /*0002*/ 	.short	(.L_1 - .L_0)
	.align		4
.L_0:
        /*0004*/ 	.word	index@(_Z10SPMV_multiiiiiiiiiPiS_S_S_PdS0_S0_S0_)
        /*0008*/ 	.word	0x00000020


	//----- nvinfo : EIATTR_FRAME_SIZE
	.align		4
.L_1:
        /*000c*/ 	.byte	0x04, 0x11
        /*000e*/ 	.short	(.L_3 - .L_2)
	.align		4
.L_2:
        /*0010*/ 	.word	index@(_Z10SPMV_multiiiiiiiiiPiS_S_S_PdS0_S0_S0_)
        /*0014*/ 	.word	0x00000000


	//----- nvinfo : EIATTR_MIN_STACK_SIZE
	.align		4
.L_3:
        /*0018*/ 	.byte	0x04, 0x12
        /*001a*/ 	.short	(.L_5 - .L_4)
	.align		4
.L_4:
        /*001c*/ 	.word	index@(_Z10SPMV_multiiiiiiiiiPiS_S_S_PdS0_S0_S0_)
        /*0020*/ 	.word	0x00000000
.L_5:


//--------------------- .nv.compat                --------------------------
	.section	.nv.compat,"",@"SHT_CUDA_COMPAT_INFO"
	.align	4
        /*0000*/ 	.byte	0x02, 0x09, 0x00, 0x00, 0x02, 0x02, 0x01, 0x00, 0x02, 0x05, 0x05, 0x00, 0x03, 0x07, 0x01, 0x01
        /*0010*/ 	.byte	0x02, 0x03, 0x00, 0x00, 0x02, 0x06, 0x01, 0x00, 0x04, 0x0b, 0x08, 0x00, 0x01, 0x00, 0x00, 0x00
        /*0020*/ 	.byte	0x00, 0x00, 0x00, 0x00


//--------------------- .nv.info._Z10SPMV_multiiiiiiiiiPiS_S_S_PdS0_S0_S0_ --------------------------
	.section	.nv.info._Z10SPMV_multiiiiiiiiiPiS_S_S_PdS0_S0_S0_,"",@"SHT_CUDA_INFO"
	.sectionflags	@""
	.align	4


	//----- nvinfo : EIATTR_CUDA_API_VERSION
	.align		4
        /*0000*/ 	.byte	0x04, 0x37
        /*0002*/ 	.short	(.L_7 - .L_6)
.L_6:
        /*0004*/ 	.word	0x00000082


	//----- nvinfo : EIATTR_KPARAM_INFO
	.align		4
.L_7:
        /*0008*/ 	.byte	0x04, 0x17
        /*000a*/ 	.short	(.L_9 - .L_8)
.L_8:
        /*000c*/ 	.word	0x00000000
        /*0010*/ 	.short	0x000f
        /*0012*/ 	.short	0x0058
        /*0014*/ 	.byte	0x00, 0xf5, 0x21, 0x00


	//----- nvinfo : EIATTR_KPARAM_INFO
	.align		4
.L_9:
        /*0018*/ 	.byte	0x04, 0x17
        /*001a*/ 	.short	(.L_11 - .L_10)
.L_10:
        /*001c*/ 	.word	0x00000000
        /*0020*/ 	.short	0x000e
        /*0022*/ 	.short	0x0050
        /*0024*/ 	.byte	0x00, 0xf5, 0x21, 0x00


	//----- nvinfo : EIATTR_KPARAM_INFO
	.align		4
.L_11:
        /*0028*/ 	.byte	0x04, 0x17
        /*002a*/ 	.short	(.L_13 - .L_12)
.L_12:
        /*002c*/ 	.word	0x00000000
        /*0030*/ 	.short	0x000d
        /*0032*/ 	.short	0x0048
        /*0034*/ 	.byte	0x00, 0xf5, 0x21, 0x00


	//----- nvinfo : EIATTR_KPARAM_INFO
	.align		4
.L_13:
        /*0038*/ 	.byte	0x04, 0x17
        /*003a*/ 	.short	(.L_15 - .L_14)
.L_14:
        /*003c*/ 	.word	0x00000000
        /*0040*/ 	.short	0x000c
        /*0042*/ 	.short	0x0040
        /*0044*/ 	.byte	0x00, 0xf5, 0x21, 0x00


	//----- nvinfo : EIATTR_KPARAM_INFO
	.align		4
.L_15:
        /*0048*/ 	.byte	0x04, 0x17
        /*004a*/ 	.short	(.L_17 - .L_16)
.L_16:
        /*004c*/ 	.word	0x00000000
        /*0050*/ 	.short	0x000b
        /*0052*/ 	.short	0x0038
        /*0054*/ 	.byte	0x00, 0xf5, 0x21, 0x00


	//----- nvinfo : EIATTR_KPARAM_INFO
	.align		4
.L_17:
        /*0058*/ 	.byte	0x04, 0x17
        /*005a*/ 	.short	(.L_19 - .L_18)
.L_18:
        /*005c*/ 	.word	0x00000000
        /*0060*/ 	.short	0x000a
        /*0062*/ 	.short	0x0030
        /*0064*/ 	.byte	0x00, 0xf5, 0x21, 0x00


	//----- nvinfo : EIATTR_KPARAM_INFO
	.align		4
.L_19:
        /*0068*/ 	.byte	0x04, 0x17
        /*006a*/ 	.short	(.L_21 - .L_20)
.L_20:
        /*006c*/ 	.word	0x00000000
        /*0070*/ 	.short	0x0009
        /*0072*/ 	.short	0x0028
        /*0074*/ 	.byte	0x00, 0xf5, 0x21, 0x00


	//----- nvinfo : EIATTR_KPARAM_INFO
	.align		4
.L_21:
        /*0078*/ 	.byte	0x04, 0x17
        /*007a*/ 	.short	(.L_23 - .L_22)
.L_22:
        /*007c*/ 	.word	0x00000000
        /*0080*/ 	.short	0x0008
        /*0082*/ 	.short	0x0020
        /*0084*/ 	.byte	0x00, 0xf5, 0x21, 0x00


	//----- nvinfo : EIATTR_KPARAM_INFO
	.align		4
.L_23:
        /*0088*/ 	.byte	0x04, 0x17
        /*008a*/ 	.short	(.L_25 - .L_24)
.L_24:
        /*008c*/ 	.word	0x00000000
        /*0090*/ 	.short	0x0007
        /*0092*/ 	.short	0x001c
        /*0094*/ 	.byte	0x00, 0xf0, 0x11, 0x00


	//----- nvinfo : EIATTR_KPARAM_INFO
	.align		4
.L_25:
        /*0098*/ 	.byte	0x04, 0x17
        /*009a*/ 	.short	(.L_27 - .L_26)
.L_26:
        /*009c*/ 	.word	0x00000000
        /*00a0*/ 	.short	0x0006
        /*00a2*/ 	.short	0x0018
        /*00a4*/ 	.byte	0x00, 0xf0, 0x11, 0x00


	//----- nvinfo : EIATTR_KPARAM_INFO
	.align		4
.L_27:
        /*00a8*/ 	.byte	0x04, 0x17
        /*00aa*/ 	.short	(.L_29 - .L_28)
.L_28:
        /*00ac*/ 	.word	0x00000000
        /*00b0*/ 	.short	0x0005
        /*00b2*/ 	.short	0x0014
        /*00b4*/ 	.byte	0x00, 0xf0, 0x11, 0x00


	//----- nvinfo : EIATTR_KPARAM_INFO
	.align		4
.L_29:
        /*00b8*/ 	.byte	0x04, 0x17
        /*00ba*/ 	.short	(.L_31 - .L_30)
.L_30:
        /*00bc*/ 	.word	0x00000000
        /*00c0*/ 	.short	0x0004
        /*00c2*/ 	.short	0x0010
        /*00c4*/ 	.byte	0x00, 0xf0, 0x11, 0x00


	//----- nvinfo : EIATTR_KPARAM_INFO
	.align		4
.L_31:
        /*00c8*/ 	.byte	0x04, 0x17
        /*00ca*/ 	.short	(.L_33 - .L_32)
.L_32:
        /*00cc*/ 	.word	0x00000000
        /*00d0*/ 	.short	0x0003
        /*00d2*/ 	.short	0x000c
        /*00d4*/ 	.byte	0x00, 0xf0, 0x11, 0x00


	//----- nvinfo : EIATTR_KPARAM_INFO
	.align		4
.L_33:
        /*00d8*/ 	.byte	0x04, 0x17
        /*00da*/ 	.short	(.L_35 - .L_34)
.L_34:
        /*00dc*/ 	.word	0x00000000
        /*00e0*/ 	.short	0x0002
        /*00e2*/ 	.short	0x0008
        /*00e4*/ 	.byte	0x00, 0xf0, 0x11, 0x00


	//----- nvinfo : EIATTR_KPARAM_INFO
	.align		4
.L_35:
        /*00e8*/ 	.byte	0x04, 0x17
        /*00ea*/ 	.short	(.L_37 - .L_36)
.L_36:
        /*00ec*/ 	.word	0x00000000
        /*00f0*/ 	.short	0x0001
        /*00f2*/ 	.short	0x0004
        /*00f4*/ 	.byte	0x00, 0xf0, 0x11, 0x00


	//----- nvinfo : EIATTR_KPARAM_INFO
	.align		4
.L_37:
        /*00f8*/ 	.byte	0x04, 0x17
        /*00fa*/ 	.short	(.L_39 - .L_38)
.L_38:
        /*00fc*/ 	.word	0x00000000
        /*0100*/ 	.short	0x0000
        /*0102*/ 	.short	0x0000
        /*0104*/ 	.byte	0x00, 0xf0, 0x11, 0x00


	//----- nvinfo : EIATTR_SPARSE_MMA_MASK
	.align		4
.L_39:
        /*0108*/ 	.byte	0x03, 0x50
        /*010a*/ 	.short	0x0000


	//----- nvinfo : EIATTR_MAXREG_COUNT
	.align		4
        /*010c*/ 	.byte	0x03, 0x1b
        /*010e*/ 	.short	0x00ff


	//----- nvinfo : EIATTR_MERCURY_ISA_VERSION
	.align		4
        /*0110*/ 	.byte	0x03, 0x5f
        /*0112*/ 	.short	0x0101


	//----- nvinfo : EIATTR_VRC_CTA_INIT_COUNT
	.align		4
        /*0114*/ 	.byte	0x02, 0x4a
	.zero		1
	.zero		1


	//----- nvinfo : EIATTR_EXIT_INSTR_OFFSETS
	.align		4
        /*0118*/ 	.byte	0x04, 0x1c
        /*011a*/ 	.short	(.L_41 - .L_40)


	//   ....[0]....
.L_40:
        /*011c*/ 	.word	0x00000070


	//   ....[1]....
        /*0120*/ 	.word	0x00000140


	//   ....[2]....
        /*0124*/ 	.word	0x000019f0


	//----- nvinfo : EIATTR_CRS_STACK_SIZE
	.align		4
.L_41:
        /*0128*/ 	.byte	0x04, 0x1e
        /*012a*/ 	.short	(.L_43 - .L_42)
.L_42:
        /*012c*/ 	.word	0x00000000


	//----- nvinfo : EIATTR_CBANK_PARAM_SIZE
	.align		4
.L_43:
        /*0130*/ 	.byte	0x03, 0x19
        /*0132*/ 	.short	0x0060


	//----- nvinfo : EIATTR_PARAM_CBANK
	.align		4
        /*0134*/ 	.byte	0x04, 0x0a
        /*0136*/ 	.short	(.L_45 - .L_44)
	.align		4
.L_44:
        /*0138*/ 	.word	index@(.nv.constant0._Z10SPMV_multiiiiiiiiiPiS_S_S_PdS0_S0_S0_)
        /*013c*/ 	.short	0x0380
        /*013e*/ 	.short	0x0060


	//----- nvinfo : EIATTR_SW_WAR
	.align		4
.L_45:
        /*0140*/ 	.byte	0x04, 0x36
        /*0142*/ 	.short	(.L_47 - .L_46)
.L_46:
        /*0144*/ 	.word	0x00000008
.L_47:


//--------------------- .nv.callgraph             --------------------------
	.section	.nv.callgraph,"",@"SHT_CUDA_CALLGRAPH"
	.align	4
	.sectionentsize	8
	.align		4
        /*0000*/ 	.word	0x00000000
	.align		4
        /*0004*/ 	.word	0xffffffff
	.align		4
        /*0008*/ 	.word	0x00000000
	.align		4
        /*000c*/ 	.word	0xfffffffe
	.align		4
        /*0010*/ 	.word	0x00000000
	.align		4
        /*0014*/ 	.word	0xfffffffd
	.align		4
        /*0018*/ 	.word	0x00000000
	.align		4
        /*001c*/ 	.word	0xfffffffc


//--------------------- .text._Z10SPMV_multiiiiiiiiiPiS_S_S_PdS0_S0_S0_ --------------------------
	.section	.text._Z10SPMV_multiiiiiiiiiPiS_S_S_PdS0_S0_S0_,"ax",@progbits
	.align	128
        .global         _Z10SPMV_multiiiiiiiiiPiS_S_S_PdS0_S0_S0_
        .type           _Z10SPMV_multiiiiiiiiiPiS_S_S_PdS0_S0_S0_,@function
        .size           _Z10SPMV_multiiiiiiiiiPiS_S_S_PdS0_S0_S0_,(.L_x_9 - _Z10SPMV_multiiiiiiiiiPiS_S_S_PdS0_S0_S0_)
        .other          _Z10SPMV_multiiiiiiiiiPiS_S_S_PdS0_S0_S0_,@"STO_CUDA_ENTRY STV_DEFAULT"
_Z10SPMV_multiiiiiiiiiPiS_S_S_PdS0_S0_S0_:
.text._Z10SPMV_multiiiiiiiiiPiS_S_S_PdS0_S0_S0_:
[----:B------:R-:W-:Y:S01]  /*0000*/  LDC R1, c[0x0][0x37c] ;  /* 0x0000df00ff017b82 */ /* 0x000fe20000000800 */
[----:B------:R-:W0:Y:S01]  /*0010*/  S2R R0, SR_CTAID.X ;  /* 0x0000000000007919 */ /* 0x000e220000002500 */
[----:B------:R-:W0:Y:S01]  /*0020*/  LDCU UR4, c[0x0][0x360] ;  /* 0x00006c00ff0477ac */ /* 0x000e220008000800 */
[----:B------:R-:W0:Y:S01]  /*0030*/  S2R R3, SR_TID.X ;  /* 0x0000000000037919 */ /* 0x000e220000002100 */
[----:B------:R-:W1:Y:S01]  /*0040*/  LDCU UR5, c[0x0][0x380] ;  /* 0x00007000ff0577ac */ /* 0x000e620008000800 */
[----:B0-----:R-:W-:-:S05]  /*0050*/  IMAD R0, R0, UR4, R3 ;  /* 0x0000000400007c24 */ /* 0x001fca000f8e0203 */
[----:B-1----:R-:W-:-:S13]  /*0060*/  ISETP.GE.AND P0, PT, R0, UR5, PT ;  /* 0x0000000500007c0c */ /* 0x002fda000bf06270 */
[----:B------:R-:W-:Y:S05]  /*0070*/  @P0 EXIT ;  /* 0x000000000000094d */ /* 0x000fea0003800000 */
[----:B------:R-:W0:Y:S01]  /*0080*/  LDC.64 R4, c[0x0][0x3a0] ;  /* 0x0000e800ff047b82 */ /* 0x000e220000000a00 */
[----:B------:R-:W1:Y:S07]  /*0090*/  LDCU.64 UR16, c[0x0][0x358] ;  /* 0x00006b00ff1077ac */ /* 0x000e6e0008000a00 */
[----:B------:R-:W2:Y:S08]  /*00a0*/  LDC.64 R6, c[0x0][0x3a0] ;  /* 0x0000e800ff067b82 */ /* 0x000eb00000000a00 */
[----:B------:R-:W3:Y:S01]  /*00b0*/  LDC R3, c[0x0][0x398] ;  /* 0x0000e600ff037b82 */ /* 0x000ee20000000800 */
[----:B0-----:R-:W-:-:S05]  /*00c0*/  IMAD.WIDE R4, R0, 0x4, R4 ;  /* 0x0000000400047825 */ /* 0x001fca00078e0204 */
[----:B-1----:R-:W4:Y:S04]  /*00d0*/  LDG.E R2, desc[UR16][R4.64] ;  /* 0x0000001004027981 */ /* 0x002f28000c1e1900 */
[----:B--2---:R-:W4:Y:S04]  /*00e0*/  LDG.E R7, desc[UR16][R6.64] ;  /* 0x0000001006077981 */ /* 0x004f28000c1e1900 */
[----:B------:R-:W2:Y:S01]  /*00f0*/  LDG.E R8, desc[UR16][R4.64+0x4] ;  /* 0x0000041004087981 */ /* 0x000ea2000c1e1900 */
[----:B---3--:R-:W-:Y:S01]  /*0100*/  ISETP.GE.AND P0, PT, R3, 0x1, PT ;  /* 0x000000010300780c */ /* 0x008fe20003f06270 */
[----:B----4-:R-:W-:-:S02]  /*0110*/  IMAD.IADD R3, R2, 0x1, -R7 ;  /* 0x0000000102037824 */ /* 0x010fc400078e0a07 */
[----:B--2---:R-:W-:-:S05]  /*0120*/  IMAD.IADD R2, R8, 0x1, -R7 ;  /* 0x0000000108027824 */ /* 0x004fca00078e0a07 */
[----:B------:R-:W-:-:S13]  /*0130*/  ISETP.GE.OR P0, PT, R3, R2, !P0 ;  /* 0x000000020300720c */ /* 0x000fda0004706670 */
[----:B------:R-:W-:Y:S05]  /*0140*/  @P0 EXIT ;  /* 0x000000000000094d */ /* 0x000fea0003800000 */
[----:B------:R-:W0:Y:S01]  /*0150*/  LDCU.128 UR12, c[0x0][0x3d0] ;  /* 0x00007a00ff0c77ac */ /* 0x000e220008000c00 */
[----:B------:R-:W1:Y:S01]  /*0160*/  LDCU.64 UR8, c[0x0][0x3c8] ;  /* 0x00007900ff0877ac */ /* 0x000e620008000a00 */
[----:B0-----:R-:W-:Y:S02]  /*0170*/  UIADD3 UR6, UP1, UPT, UR12, 0x18, URZ ;  /* 0x000000180c067890 */ /* 0x001fe4000ff3e0ff */
[----:B------:R-:W-:Y:S02]  /*0180*/  UIADD3 UR4, UP2, UPT, UR14, 0x18, URZ ;  /* 0x000000180e047890 */ /* 0x000fe4000ff5e0ff */
[----:B-1----:R-:W-:Y:S02]  /*0190*/  UIADD3 UR8, UP0, UPT, UR8, 0x18, URZ ;  /* 0x0000001808087890 */ /* 0x002fe4000ff1e0ff */
[----:B------:R-:W-:Y:S02]  /*01a0*/  UIADD3.X UR7, UPT, UPT, URZ, UR13, URZ, UP1, !UPT ;  /* 0x0000000dff077290 */ /* 0x000fe40008ffe4ff */
[----:B------:R-:W-:-:S02]  /*01b0*/  UIADD3.X UR5, UPT, UPT, URZ, UR15, URZ, UP2, !UPT ;  /* 0x0000000fff057290 */ /* 0x000fc400097fe4ff */
[----:B------:R-:W-:-:S12]  /*01c0*/  UIADD3.X UR9, UPT, UPT, URZ, UR9, URZ, UP0, !UPT ;  /* 0x00000009ff097290 */ /* 0x000fd800087fe4ff */
.L_x_7:
[----:B0-----:R-:W0:Y:S01]  /*01d0*/  LDC.64 R6, c[0x0][0x3a8] ;  /* 0x0000ea00ff067b82 */ /* 0x001e220000000a00 */
[----:B-1----:R-:W1:Y:S01]  /*01e0*/  LDCU UR11, c[0x0][0x394] ;  /* 0x00007280ff0b77ac */ /* 0x002e620008000800 */
[----:B--2---:R-:W2:Y:S06]  /*01f0*/  LDCU UR12, c[0x0][0x390] ;  /* 0x00007200ff0c77ac */ /* 0x004eac0008000800 */
[----:B------:R-:W3:Y:S01]  /*0200*/  LDC.64 R8, c[0x0][0x3a8] ;  /* 0x0000ea00ff087b82 */ /* 0x000ee20000000a00 */
[----:B------:R-:W4:Y:S01]  /*0210*/  LDCU UR13, c[0x0][0x38c] ;  /* 0x00007180ff0d77ac */ /* 0x000f220008000800 */
[----:B0-----:R-:W-:-:S05]  /*0220*/  IMAD.WIDE R6, R3, 0x4, R6 ;  /* 0x0000000403067825 */ /* 0x001fca00078e0206 */
[----:B------:R-:W5:Y:S04]  /*0230*/  LDG.E R4, desc[UR16][R6.64] ;  /* 0x0000001006047981 */ /* 0x000f68000c1e1900 */
[----:B---3--:R-:W5:Y:S04]  /*0240*/  LDG.E R9, desc[UR16][R8.64] ;  /* 0x0000001008097981 */ /* 0x008f68000c1e1900 */
[----:B------:R-:W3:Y:S01]  /*0250*/  LDG.E R10, desc[UR16][R6.64+0x4] ;  /* 0x00000410060a7981 */ /* 0x000ee2000c1e1900 */
[----:B------:R-:W-:Y:S01]  /*0260*/  BSSY.RECONVERGENT B0, `(.L_x_0) ;  /* 0x0000177000007945 */ /* 0x000fe20003800200 */
[----:B------:R-:W-:-:S02]  /*0270*/  IMAD.MOV.U32 R11, RZ, RZ, R3 ;  /* 0x000000ffff0b7224 */ /* 0x000fc400078e0003 */
[----:B------:R-:W-:Y:S02]  /*0280*/  VIADD R3, R3, 0x1 ;  /* 0x0000000103037836 */ /* 0x000fe40000000000 */
[----:B-----5:R-:W-:Y:S01]  /*0290*/  IMAD.IADD R5, R4, 0x1, -R9 ;  /* 0x0000000104057824 */ /* 0x020fe200078e0a09 */
[----:B---3--:R-:W-:-:S04]  /*02a0*/  IADD3 R4, PT, PT, -R9, R10, RZ ;  /* 0x0000000a09047210 */ /* 0x008fc80007ffe1ff */
[----:B------:R-:W-:-:S13]  /*02b0*/  ISETP.GE.AND P0, PT, R5, R4, PT ;  /* 0x000000040500720c */ /* 0x000fda0003f06270 */
[----:B-12-4-:R-:W-:Y:S05]  /*02c0*/  @P0 BRA `(.L_x_1) ;  /* 0x0000001400c00947 */ /* 0x016fea0003800000 */
[----:B------:R-:W0:Y:S02]  /*02d0*/  LDC.64 R12, c[0x0][0x3b0] ;  /* 0x0000ec00ff0c7b82 */ /* 0x000e240000000a00 */
[----:B0-----:R-:W-:-:S07]  /*02e0*/  IMAD.WIDE R12, R11, 0x4, R12 ;  /* 0x000000040b0c7825 */ /* 0x001fce00078e020c */
.L_x_6:
[----:B0-----:R-:W0:Y:S01]  /*02f0*/  LDCU UR10, c[0x0][0x398] ;  /* 0x00007300ff0a77ac */ /* 0x001e220008000800 */
[----:B-1----:R-:W1:Y:S01]  /*0300*/  LDC.64 R10, c[0x0][0x3b8] ;  /* 0x0000ee00ff0a7b82 */ /* 0x002e620000000a00 */
[----:B------:R-:W-:-:S07]  /*0310*/  HFMA2 R7, -RZ, RZ, 0, 0 ;  /* 0x00000000ff077431 */ /* 0x000fce00000001ff */
[----:B--2---:R-:W2:Y:S01]  /*0320*/  LDC.64 R8, c[0x0][0x3c0] ;  /* 0x0000f000ff087b82 */ /* 0x004ea20000000a00 */
[----:B0-----:R-:W-:-:S05]  /*0330*/  IMAD.U32 R14, RZ, RZ, UR10 ;  /* 0x0000000aff0e7e24 */ /* 0x001fca000f8e00ff */
[----:B------:R-:W-:Y:S01]  /*0340*/  ISETP.GE.U32.AND P0, PT, R14, 0x4, PT ;  /* 0x000000040e00780c */ /* 0x000fe20003f06070 */
[----:B-1----:R-:W-:-:S04]  /*0350*/  IMAD.WIDE R10, R5, 0x4, R10 ;  /* 0x00000004050a7825 */ /* 0x002fc800078e020a */
[----:B--2---:R-:W-:-:S08]  /*0360*/  IMAD.WIDE R8, R5, 0x8, R8 ;  /* 0x0000000805087825 */ /* 0x004fd000078e0208 */
[----:B------:R-:W-:Y:S05]  /*0370*/  @!P0 BRA `(.L_x_2) ;  /* 0x0000000c00188947 */ /* 0x000fea0003800000 */
[----:B------:R-:W0:Y:S01]  /*0380*/  LDC R6, c[0x0][0x39c] ;  /* 0x0000e700ff067b82 */ /* 0x000e220000000800 */
[----:B------:R-:W1:Y:S01]  /*0390*/  LDCU UR10, c[0x0][0x398] ;  /* 0x00007300ff0a77ac */ /* 0x000e620008000800 */
[----:B------:R-:W-:Y:S01]  /*03a0*/  IMAD.MOV.U32 R25, RZ, RZ, RZ ;  /* 0x000000ffff197224 */ /* 0x000fe200078e00ff */
[----:B-1----:R-:W-:-:S04]  /*03b0*/  ULOP3.LUT UR10, UR10, 0x7ffffffc, URZ, 0xc0, !UPT ;  /* 0x7ffffffc0a0a7892 */ /* 0x002fc8000f8ec0ff */
[----:B------:R-:W-:Y:S01]  /*03c0*/  UIADD3 UR10, UPT, UPT, -UR10, URZ, URZ ;  /* 0x000000ff0a0a7290 */ /* 0x000fe2000fffe1ff */
[----:B0-----:R-:W-:-:S04]  /*03d0*/  IABS R6, R6 ;  /* 0x0000000600067213 */ /* 0x001fc80000000000 */
[----:B------:R-:W0:Y:S01]  /*03e0*/  I2F.RP R7, R6 ;  /* 0x0000000600077306 */ /* 0x000e220000209400 */
[----:B------:R-:W-:-:S07]  /*03f0*/  IMAD.U32 R26, RZ, RZ, UR10 ;  /* 0x0000000aff1a7e24 */ /* 0x000fce000f8e00ff */
[----:B0-----:R-:W0:Y:S02]  /*0400*/  MUFU.RCP R7, R7 ;  /* 0x0000000700077308 */ /* 0x001e240000001000 */
[----:B0-----:R-:W-:Y:S02]  /*0410*/  VIADD R14, R7, 0xffffffe ;  /* 0x0ffffffe070e7836 */ /* 0x001fe40000000000 */
[----:B------:R-:W-:-:S04]  /*0420*/  IMAD.MOV.U32 R7, RZ, RZ, RZ ;  /* 0x000000ffff077224 */ /* 0x000fc800078e00ff */
[----:B------:R0:W1:Y:S02]  /*0430*/  F2I.FTZ.U32.TRUNC.NTZ R15, R14 ;  /* 0x0000000e000f7305 */ /* 0x000064000021f000 */
[----:B0-----:R-:W-:Y:S01]  /*0440*/  MOV R14, RZ ;  /* 0x000000ff000e7202 */ /* 0x001fe20000000f00 */
[----:B-1----:R-:W-:-:S04]  /*0450*/  IMAD.MOV R17, RZ, RZ, -R15 ;  /* 0x000000ffff117224 */ /* 0x002fc800078e0a0f */
[----:B------:R-:W-:-:S04]  /*0460*/  IMAD R17, R17, R6, RZ ;  /* 0x0000000611117224 */ /* 0x000fc800078e02ff */
[----:B------:R-:W-:-:S07]  /*0470*/  IMAD.HI.U32 R24, R15, R17, R14 ;  /* 0x000000110f187227 */ /* 0x000fce00078e000e */
.L_x_3:
[----:B0-----:R-:W2:Y:S01]  /*0480*/  LDG.E R16, desc[UR16][R12.64] ;  /* 0x000000100c107981 */ /* 0x001ea2000c1e1900 */
[----:B------:R-:W0:Y:S01]  /*0490*/  LDC.64 R14, c[0x0][0x398] ;  /* 0x0000e600ff0e7b82 */ /* 0x000e220000000a00 */
[----:B------:R-:W-:Y:S02]  /*04a0*/  IMAD.U32 R22, RZ, RZ, UR6 ;  /* 0x00000006ff167e24 */ /* 0x000fe4000f8e00ff */
[----:B------:R-:W-:Y:S01]  /*04b0*/  IMAD.U32 R23, RZ, RZ, UR7 ;  /* 0x00000007ff177e24 */ /* 0x000fe2000f8e00ff */
[----:B------:R-:W3:Y:S01]  /*04c0*/  LDG.E R29, desc[UR16][R10.64] ;  /* 0x000000100a1d7981 */ /* 0x000ee2000c1e1900 */
[----:B------:R-:W-:Y:S01]  /*04d0*/  IMAD.U32 R19, RZ, RZ, UR9 ;  /* 0x00000009ff137e24 */ /* 0x000fe2000f8e00ff */
[-C--:B0-----:R-:W-:Y:S02]  /*04e0*/  IABS R27, R15.reuse ;  /* 0x0000000f001b7213 */ /* 0x081fe40000000000 */
[----:B------:R-:W-:Y:S02]  /*04f0*/  LOP3.LUT R28, RZ, R15, RZ, 0x33, !PT ;  /* 0x0000000fff1c7212 */ /* 0x000fe400078e33ff */
[----:B--2---:R-:W-:-:S05]  /*0500*/  IABS R17, R16 ;  /* 0x0000001000117213 */ /* 0x004fca0000000000 */
[----:B------:R-:W-:-:S04]  /*0510*/  IMAD.HI.U32 R24, R24, R17, RZ ;  /* 0x0000001118187227 */ /* 0x000fc800078e00ff */
[----:B------:R-:W-:-:S04]  /*0520*/  IMAD.MOV R18, RZ, RZ, -R24 ;  /* 0x000000ffff127224 */ /* 0x000fc800078e0a18 */
[----:B------:R-:W-:Y:S02]  /*0530*/  IMAD R17, R27, R18, R17 ;  /* 0x000000121b117224 */ /* 0x000fe400078e0211 */
[----:B------:R-:W-:-:S03]  /*0540*/  IMAD.U32 R18, RZ, RZ, UR8 ;  /* 0x00000008ff127e24 */ /* 0x000fc6000f8e00ff */
[----:B------:R-:W-:-:S13]  /*0550*/  ISETP.GT.U32.AND P1, PT, R6, R17, PT ;  /* 0x000000110600720c */ /* 0x000fda0003f24070 */
[----:B------:R-:W-:Y:S01]  /*0560*/  @!P1 IADD3 R17, PT, PT, R17, -R27, RZ ;  /* 0x8000001b11119210 */ /* 0x000fe20007ffe0ff */
[----:B------:R-:W-:-:S03]  /*0570*/  @!P1 VIADD R24, R24, 0x1 ;  /* 0x0000000118189836 */ /* 0x000fc60000000000 */
[----:B------:R-:W-:Y:S02]  /*0580*/  ISETP.GE.U32.AND P0, PT, R17, R6, PT ;  /* 0x000000061100720c */ /* 0x000fe40003f06070 */
[----:B------:R-:W-:-:S04]  /*0590*/  LOP3.LUT R6, R16, R15, RZ, 0x3c, !PT ;  /* 0x0000000f10067212 */ /* 0x000fc800078e3cff */
[----:B------:R-:W-:-:S07]  /*05a0*/  ISETP.GE.AND P2, PT, R6, RZ, PT ;  /* 0x000000ff0600720c */ /* 0x000fce0003f46270 */
[----:B------:R-:W-:Y:S01]  /*05b0*/  @P0 VIADD R24, R24, 0x1 ;  /* 0x0000000118180836 */ /* 0x000fe20000000000 */
[----:B------:R-:W-:-:S05]  /*05c0*/  ISETP.NE.AND P0, PT, R15, RZ, PT ;  /* 0x000000ff0f00720c */ /* 0x000fca0003f05270 */
[----:B------:R-:W-:-:S05]  /*05d0*/  @!P2 IMAD.MOV R24, RZ, RZ, -R24 ;  /* 0x000000ffff18a224 */ /* 0x000fca00078e0a18 */
[----:B------:R-:W-:-:S04]  /*05e0*/  SEL R24, R28, R24, !P0 ;  /* 0x000000181c187207 */ /* 0x000fc80004000000 */
[C---:B------:R-:W-:Y:S01]  /*05f0*/  IADD3 R6, PT, PT, -R24.reuse, RZ, RZ ;  /* 0x000000ff18067210 */ /* 0x040fe20007ffe1ff */
[----:B------:R-:W-:-:S04]  /*0600*/  VIADD R24, R24, -UR12 ;  /* 0x8000000c18187c36 */ /* 0x000fc80008000000 */
[----:B------:R-:W-:Y:S02]  /*0610*/  IMAD R16, R15, R6, R16 ;  /* 0x000000060f107224 */ /* 0x000fe400078e0210 */
[----:B------:R-:W-:-:S03]  /*0620*/  IMAD R17, R24, R14, R25 ;  /* 0x0000000e18117224 */ /* 0x000fc600078e0219 */
[----:B------:R-:W-:Y:S01]  /*0630*/  IADD3 R16, PT, PT, R16, -UR13, RZ ;  /* 0x8000000d10107c10 */ /* 0x000fe2000fffe0ff */
[----:B------:R-:W-:-:S04]  /*0640*/  IMAD.WIDE R22, R17, 0x8, R22 ;  /* 0x0000000811167825 */ /* 0x000fc800078e0216 */
[----:B------:R-:W-:Y:S02]  /*0650*/  IMAD R21, R16, R14, R25 ;  /* 0x0000000e10157224 */ /* 0x000fe400078e0219 */
[----:B------:R-:W2:Y:S02]  /*0660*/  LDG.E.64 R16, desc[UR16][R8.64] ;  /* 0x0000001008107981 */ /* 0x000ea4000c1e1b00 */
[----:B------:R-:W-:Y:S02]  /*0670*/  IMAD.WIDE R18, R21, 0x8, R18 ;  /* 0x0000000815127825 */ /* 0x000fe400078e0212 */
[----:B------:R-:W2:Y:S04]  /*0680*/  LDG.E.64 R20, desc[UR16][R22.64+-0x18] ;  /* 0xffffe81016147981 */ /* 0x000ea8000c1e1b00 */
[----:B------:R-:W4:Y:S01]  /*0690*/  LDG.E.64 R18, desc[UR16][R18.64+-0x18] ;  /* 0xffffe81012127981 */ /* 0x000f22000c1e1b00 */
[----:B---3--:R-:W-:-:S04]  /*06a0*/  IMAD R29, R0, UR11, R29 ;  /* 0x0000000b001d7c24 */ /* 0x008fc8000f8e021d */
[----:B------:R-:W-:Y:S01]  /*06b0*/  IMAD R29, R29, R14, R25 ;  /* 0x0000000e1d1d7224 */ /* 0x000fe200078e0219 */
[----:B------:R-:W0:Y:S08]  /*06c0*/  I2F.RP R6, R27 ;  /* 0x0000001b00067306 */ /* 0x000e300000209400 */
[----:B0-----:R-:W0:Y:S01]  /*06d0*/  MUFU.RCP R6, R6 ;  /* 0x0000000600067308 */ /* 0x001e220000001000 */
[----:B--2---:R-:W-:Y:S01]  /*06e0*/  DMUL R20, R16, R20 ;  /* 0x0000001410147228 */ /* 0x004fe20000000000 */
[----:B------:R-:W-:Y:S01]  /*06f0*/  MOV R16, UR4 ;  /* 0x0000000400107c02 */ /* 0x000fe20008000f00 */
[----:B------:R-:W-:-:S06]  /*0700*/  IMAD.U32 R17, RZ, RZ, UR5 ;  /* 0x00000005ff117e24 */ /* 0x000fcc000f8e00ff */
[----:B----4-:R-:W-:Y:S01]  /*0710*/  DMUL R20, R20, R18 ;  /* 0x0000001214147228 */ /* 0x010fe20000000000 */
[----:B------:R-:W-:-:S06]  /*0720*/  IMAD.WIDE R16, R29, 0x8, R16 ;  /* 0x000000081d107825 */ /* 0x000fcc00078e0210 */
[----:B------:R1:W-:Y:S04]  /*0730*/  REDG.E.ADD.F64.RN.STRONG.GPU desc[UR16][R16.64+-0x18], R20 ;  /* 0xffffe814100079a6 */ /* 0x0003e8000c12ff10 */
[----:B------:R-:W1:Y:S04]  /*0740*/  LDG.E R22, desc[UR16][R12.64] ;  /* 0x000000100c167981 */ /* 0x000e68000c1e1900 */
[----:B------:R-:W2:Y:S01]  /*0750*/  LDG.E R23, desc[UR16][R10.64] ;  /* 0x000000100a177981 */ /* 0x000ea2000c1e1900 */
[----:B0-----:R-:W-:-:S04]  /*0760*/  VIADD R18, R6, 0xffffffe ;  /* 0x0ffffffe06127836 */ /* 0x001fc80000000000 */
[----:B------:R0:W3:Y:S02]  /*0770*/  F2I.FTZ.U32.TRUNC.NTZ R19, R18 ;  /* 0x0000001200137305 */ /* 0x0000e4000021f000 */
[----:B0-----:R-:W-:Y:S01]  /*0780*/  IMAD.MOV.U32 R18, RZ, RZ, RZ ;  /* 0x000000ffff127224 */ /* 0x001fe200078e00ff */
[----:B---3--:R-:W-:-:S05]  /*0790*/  IADD3 R24, PT, PT, RZ, -R19, RZ ;  /* 0x80000013ff187210 */ /* 0x008fca0007ffe0ff */
[----:B------:R-:W-:-:S04]  /*07a0*/  IMAD R29, R24, R27, RZ ;  /* 0x0000001b181d7224 */ /* 0x000fc800078e02ff */
[----:B------:R-:W-:Y:S01]  /*07b0*/  IMAD.HI.U32 R24, R19, R29, R18 ;  /* 0x0000001d13187227 */ /* 0x000fe200078e0012 */
[----:B-1----:R-:W-:-:S05]  /*07c0*/  IABS R17, R22 ;  /* 0x0000001600117213 */ /* 0x002fca0000000000 */
[----:B------:R-:W-:-:S04]  /*07d0*/  IMAD.HI.U32 R16, R24, R17, RZ ;  /* 0x0000001118107227 */ /* 0x000fc800078e00ff */
[----:B------:R-:W-:-:S04]  /*07e0*/  IMAD.MOV R6, RZ, RZ, -R16 ;  /* 0x000000ffff067224 */ /* 0x000fc800078e0a10 */
[----:B------:R-:W-:Y:S01]  /*07f0*/  IMAD R17, R27, R6, R17 ;  /* 0x000000061b117224 */ /* 0x000fe200078e0211 */
[----:B------:R-:W-:-:S04]  /*0800*/  MOV R6, R27 ;  /* 0x0000001b00067202 */ /* 0x000fc80000000f00 */
[----:B------:R-:W-:-:S13]  /*0810*/  ISETP.GT.U32.AND P2, PT, R6, R17, PT ;  /* 0x000000110600720c */ /* 0x000fda0003f44070 */
[----:B------:R-:W-:-:S05]  /*0820*/  @!P2 IMAD.IADD R17, R17, 0x1, -R27 ;  /* 0x000000011111a824 */ /* 0x000fca00078e0a1b */
[----:B------:R-:W-:Y:S02]  /*0830*/  ISETP.GE.U32.AND P1, PT, R17, R6, PT ;  /* 0x000000061100720c */ /* 0x000fe40003f26070 */
[----:B------:R-:W-:Y:S01]  /*0840*/  LOP3.LUT R17, R22, R15, RZ, 0x3c, !PT ;  /* 0x0000000f16117212 */ /* 0x000fe200078e3cff */
[----:B------:R-:W-:-:S03]  /*0850*/  @!P2 VIADD R16, R16, 0x1 ;  /* 0x000000011010a836 */ /* 0x000fc60000000000 */
[----:B------:R-:W-:-:S07]  /*0860*/  ISETP.GE.AND P3, PT, R17, RZ, PT ;  /* 0x000000ff1100720c */ /* 0x000fce0003f66270 */
[----:B------:R-:W-:Y:S01]  /*0870*/  @P1 IADD3 R16, PT, PT, R16, 0x1, RZ ;  /* 0x0000000110101810 */ /* 0x000fe20007ffe0ff */
[----:B--2---:R-:W-:-:S05]  /*0880*/  IMAD R23, R0, UR11, R23 ;  /* 0x0000000b00177c24 */ /* 0x004fca000f8e0217 */
[----:B------:R-:W-:Y:S02]  /*0890*/  @!P3 IMAD.MOV R16, RZ, RZ, -R16 ;  /* 0x000000ffff10b224 */ /* 0x000fe400078e0a10 */
[----:B------:R-:W-:-:S03]  /*08a0*/  IMAD R18, R23, R14, RZ ;  /* 0x0000000e17127224 */ /* 0x000fc600078e02ff */
[----:B------:R-:W-:-:S04]  /*08b0*/  SEL R16, R28, R16, !P0 ;  /* 0x000000101c107207 */ /* 0x000fc80004000000 */
[----:B------:R-:W-:Y:S01]  /*08c0*/  IADD3 R17, PT, PT, R16, -UR12, RZ ;  /* 0x8000000c10117c10 */ /* 0x000fe2000fffe0ff */
[----:B------:R-:W-:Y:S01]  /*08d0*/  IMAD.MOV R19, RZ, RZ, -R16 ;  /* 0x000000ffff137224 */ /* 0x000fe200078e0a10 */
[----:B------:R-:W-:-:S03]  /*08e0*/  IADD3 R16, P1, PT, R18, R25, RZ ;  /* 0x0000001912107210 */ /* 0x000fc60007f3e0ff */
[----:B------:R-:W-:Y:S01]  /*08f0*/  IMAD R22, R15, R19, R22 ;  /* 0x000000130f167224 */ /* 0x000fe200078e0216 */
[----:B------:R-:W-:Y:S01]  /*0900*/  LEA.HI.X.SX32 R19, R18, R7, 0x1, P1 ;  /* 0x0000000712137211 */ /* 0x000fe200008f0eff */
[----:B------:R-:W-:Y:S01]  /*0910*/  IMAD R20, R17, R14, RZ ;  /* 0x0000000e11147224 */ /* 0x000fe200078e02ff */
[----:B------:R-:W-:Y:S01]  /*0920*/  LEA R18, P1, R16, UR4, 0x3 ;  /* 0x0000000410127c11 */ /* 0x000fe2000f8218ff */
[----:B------:R-:W-:-:S03]  /*0930*/  VIADD R17, R22, -UR13 ;  /* 0x8000000d16117c36 */ /* 0x000fc60008000000 */
[----:B------:R-:W-:Y:S02]  /*0940*/  LEA.HI.X R19, R16, UR5, R19, 0x3, P1 ;  /* 0x0000000510137c11 */ /* 0x000fe400088f1c13 */
[----:B------:R-:W-:Y:S01]  /*0950*/  IADD3 R21, P1, PT, R20, R25, RZ ;  /* 0x0000001914157210 */ /* 0x000fe20007f3e0ff */
[----:B------:R-:W-:-:S03]  /*0960*/  IMAD R16, R17, R14, RZ ;  /* 0x0000000e11107224 */ /* 0x000fc600078e02ff */
[----:B------:R-:W-:Y:S02]  /*0970*/  LEA.HI.X.SX32 R20, R20, R7, 0x1, P1 ;  /* 0x0000000714147211 */ /* 0x000fe400008f0eff */
[----:B------:R-:W-:-:S04]  /*0980*/  LEA R22, P1, R21, UR6, 0x3 ;  /* 0x0000000615167c11 */ /* 0x000fc8000f8218ff */
[----:B------:R-:W-:Y:S02]  /*0990*/  LEA.HI.X R23, R21, UR7, R20, 0x3, P1 ;  /* 0x0000000715177c11 */ /* 0x000fe400088f1c14 */
[----:B------:R-:W-:-:S04]  /*09a0*/  IADD3 R17, P1, PT, R16, R25, RZ ;  /* 0x0000001910117210 */ /* 0x000fc80007f3e0ff */
[----:B------:R-:W-:Y:S01]  /*09b0*/  LEA.HI.X.SX32 R16, R16, R7, 0x1, P1 ;  /* 0x0000000710107211 */ /* 0x000fe200008f0eff */
[----:B------:R-:W2:Y:S01]  /*09c0*/  LDG.E.64 R22, desc[UR16][R22.64+-0x10] ;  /* 0xfffff01016167981 */ /* 0x000ea2000c1e1b00 */
[----:B------:R-:W-:-:S04]  /*09d0*/  LEA R20, P1, R17, UR8, 0x3 ;  /* 0x0000000811147c11 */ /* 0x000fc8000f8218ff */
[----:B------:R-:W-:Y:S02]  /*09e0*/  LEA.HI.X R21, R17, UR9, R16, 0x3, P1 ;  /* 0x0000000911157c11 */ /* 0x000fe400088f1c10 */
[----:B------:R-:W2:Y:S04]  /*09f0*/  LDG.E.64 R16, desc[UR16][R8.64] ;  /* 0x0000001008107981 */ /* 0x000ea8000c1e1b00 */
[----:B------:R-:W3:Y:S01]  /*0a00*/  LDG.E.64 R20, desc[UR16][R20.64+-0x10] ;  /* 0xfffff01014147981 */ /* 0x000ee2000c1e1b00 */
[----:B--2---:R-:W-:-:S08]  /*0a10*/  DMUL R16, R16, R22 ;  /* 0x0000001610107228 */ /* 0x004fd00000000000 */
[----:B---3--:R-:W-:-:S07]  /*0a20*/  DMUL R16, R16, R20 ;  /* 0x0000001410107228 */ /* 0x008fce0000000000 */
[----:B------:R0:W-:Y:S04]  /*0a30*/  REDG.E.ADD.F64.RN.STRONG.GPU desc[UR16][R18.64+-0x10], R16 ;  /* 0xfffff010120079a6 */ /* 0x0001e8000c12ff10 */
[----:B------:R-:W2:Y:S04]  /*0a40*/  LDG.E R29, desc[UR16][R12.64] ;  /* 0x000000100c1d7981 */ /* 0x000ea8000c1e1900 */
[----:B------:R-:W3:Y:S01]  /*0a50*/  LDG.E R21, desc[UR16][R10.64] ;  /* 0x000000100a157981 */ /* 0x000ee2000c1e1900 */
[----:B--2---:R-:W-:-:S05]  /*0a60*/  IABS R23, R29 ;  /* 0x0000001d00177213 */ /* 0x004fca0000000000 */
[----:B------:R-:W-:-:S04]  /*0a70*/  IMAD.HI.U32 R20, R24, R23, RZ ;  /* 0x0000001718147227 */ /* 0x000fc800078e00ff */
[----:B------:R-:W-:-:S04]  /*0a80*/  IMAD.MOV R22, RZ, RZ, -R20 ;  /* 0x000000ffff167224 */ /* 0x000fc800078e0a14 */
[----:B------:R-:W-:-:S05]  /*0a90*/  IMAD R23, R27, R22, R23 ;  /* 0x000000161b177224 */ /* 0x000fca00078e0217 */
[----:B------:R-:W-:Y:S02]  /*0aa0*/  ISETP.GT.U32.AND P2, PT, R6, R23, PT ;  /* 0x000000170600720c */ /* 0x000fe40003f44070 */
[----:B0-----:R-:W-:-:S11]  /*0ab0*/  LOP3.LUT R16, R29, R15, RZ, 0x3c, !PT ;  /* 0x0000000f1d107212 */ /* 0x001fd600078e3cff */
[----:B------:R-:W-:-:S04]  /*0ac0*/  @!P2 IADD3 R23, PT, PT, R23, -R27, RZ ;  /* 0x8000001b1717a210 */ /* 0x000fc80007ffe0ff */
[----:B------:R-:W-:Y:S02]  /*0ad0*/  ISETP.GE.U32.AND P1, PT, R23, R6, PT ;  /* 0x000000061700720c */ /* 0x000fe40003f26070 */
[----:B------:R-:W-:Y:S01]  /*0ae0*/  ISETP.GE.AND P3, PT, R16, RZ, PT ;  /* 0x000000ff1000720c */ /* 0x000fe20003f66270 */
[----:B------:R-:W-:Y:S02]  /*0af0*/  @!P2 VIADD R20, R20, 0x1 ;  /* 0x000000011414a836 */ /* 0x000fe40000000000 */
[----:B---3--:R-:W-:-:S08]  /*0b00*/  IMAD R21, R0, UR11, R21 ;  /* 0x0000000b00157c24 */ /* 0x008fd0000f8e0215 */
[----:B------:R-:W-:-:S05]  /*0b10*/  @P1 VIADD R20, R20, 0x1 ;  /* 0x0000000114141836 */ /* 0x000fca0000000000 */
[----:B------:R-:W-:Y:S01]  /*0b20*/  @!P3 IADD3 R20, PT, PT, -R20, RZ, RZ ;  /* 0x000000ff1414b210 */ /* 0x000fe20007ffe1ff */
[----:B------:R-:W-:-:S03]  /*0b30*/  IMAD R16, R21, R14, RZ ;  /* 0x0000000e15107224 */ /* 0x000fc600078e02ff */
[----:B------:R-:W-:Y:S02]  /*0b40*/  SEL R20, R28, R20, !P0 ;  /* 0x000000141c147207 */ /* 0x000fe40004000000 */
[----:B------:R-:W-:-:S03]  /*0b50*/  IADD3 R17, P1, PT, R16, R25, RZ ;  /* 0x0000001910117210 */ /* 0x000fc60007f3e0ff */
[----:B------:R-:W-:Y:S02]  /*0b60*/  IMAD.MOV R18, RZ, RZ, -R20 ;  /* 0x000000ffff127224 */ /* 0x000fe400078e0a14 */
[----:B------:R-:W-:Y:S01]  /*0b70*/  VIADD R19, R20, -UR12 ;  /* 0x8000000c14137c36 */ /* 0x000fe20008000000 */
[----:B------:R-:W-:Y:S01]  /*0b80*/  LEA.HI.X.SX32 R20, R16, R7, 0x1, P1 ;  /* 0x0000000710147211 */ /* 0x000fe200008f0eff */
[----:B------:R-:W-:Y:S01]  /*0b90*/  IMAD R29, R15, R18, R29 ;  /* 0x000000120f1d7224 */ /* 0x000fe200078e021d */
[----:B------:R-:W-:Y:S01]  /*0ba0*/  LEA R16, P1, R17, UR4, 0x3 ;  /* 0x0000000411107c11 */ /* 0x000fe2000f8218ff */
[----:B------:R-:W-:-:S03]  /*0bb0*/  IMAD R18, R19, R14, RZ ;  /* 0x0000000e13127224 */ /* 0x000fc600078e02ff */
[----:B------:R-:W-:Y:S02]  /*0bc0*/  LEA.HI.X R17, R17, UR5, R20, 0x3, P1 ;  /* 0x0000000511117c11 */ /* 0x000fe400088f1c14 */
[----:B------:R-:W-:Y:S02]  /*0bd0*/  IADD3 R29, PT, PT, R29, -UR13, RZ ;  /* 0x8000000d1d1d7c10 */ /* 0x000fe4000fffe0ff */
[----:B------:R-:W-:-:S03]  /*0be0*/  IADD3 R19, P1, PT, R18, R25, RZ ;  /* 0x0000001912137210 */ /* 0x000fc60007f3e0ff */
[----:B------:R-:W-:Y:S01]  /*0bf0*/  IMAD R22, R29, R14, RZ ;  /* 0x0000000e1d167224 */ /* 0x000fe200078e02ff */
        /* <DEDUP_REMOVED lines=13> */
[----:B------:R-:W2:Y:S02]  /*0cd0*/  LDG.E R29, desc[UR16][R12.64] ;  /* 0x000000100c1d7981 */ /* 0x000ea4000c1e1900 */
[----:B--2---:R-:W-:-:S05]  /*0ce0*/  IABS R21, R29 ;  /* 0x0000001d00157213 */ /* 0x004fca0000000000 */
[----:B------:R-:W-:-:S04]  /*0cf0*/  IMAD.HI.U32 R18, R24, R21, RZ ;  /* 0x0000001518127227 */ /* 0x000fc800078e00ff */
[----:B------:R-:W-:-:S04]  /*0d00*/  IMAD.MOV R20, RZ, RZ, -R18 ;  /* 0x000000ffff147224 */ /* 0x000fc800078e0a12 */
[----:B------:R-:W-:-:S05]  /*0d10*/  IMAD R21, R27, R20, R21 ;  /* 0x000000141b157224 */ /* 0x000fca00078e0215 */
[----:B------:R-:W-:Y:S02]  /*0d20*/  ISETP.GT.U32.AND P2, PT, R6, R21, PT ;  /* 0x000000150600720c */ /* 0x000fe40003f44070 */
[----:B------:R-:W-:-:S11]  /*0d30*/  LOP3.LUT R19, R29, R15, RZ, 0x3c, !PT ;  /* 0x0000000f1d137212 */ /* 0x000fd600078e3cff */
[----:B------:R-:W-:Y:S01]  /*0d40*/  @!P2 IMAD.IADD R21, R21, 0x1, -R27 ;  /* 0x000000011515a824 */ /* 0x000fe200078e0a1b */
[----:B------:R-:W-:-:S04]  /*0d50*/  ISETP.GE.AND P3, PT, R19, RZ, PT ;  /* 0x000000ff1300720c */ /* 0x000fc80003f66270 */
[----:B------:R-:W-:Y:S02]  /*0d60*/  ISETP.GE.U32.AND P1, PT, R21, R6, PT ;  /* 0x000000061500720c */ /* 0x000fe40003f26070 */
[----:B------:R-:W-:-:S11]  /*0d70*/  @!P2 IADD3 R18, PT, PT, R18, 0x1, RZ ;  /* 0x000000011212a810 */ /* 0x000fd60007ffe0ff */
[----:B------:R-:W-:-:S04]  /*0d80*/  @P1 VIADD R18, R18, 0x1 ;  /* 0x0000000112121836 */ /* 0x000fc80000000000 */
[----:B------:R-:W-:-:S05]  /*0d90*/  @!P3 IMAD.MOV R18, RZ, RZ, -R18 ;  /* 0x000000ffff12b224 */ /* 0x000fca00078e0a12 */
[----:B------:R-:W-:-:S04]  /*0da0*/  SEL R18, R28, R18, !P0 ;  /* 0x000000121c127207 */ /* 0x000fc80004000000 */
[----:B0-----:R-:W-:Y:S01]  /*0db0*/  IADD3 R17, PT, PT, R18, -UR12, RZ ;  /* 0x8000000c12117c10 */ /* 0x001fe2000fffe0ff */
[----:B------:R-:W-:-:S04]  /*0dc0*/  IMAD.MOV R18, RZ, RZ, -R18 ;  /* 0x000000ffff127224 */ /* 0x000fc800078e0a12 */
[----:B------:R-:W-:Y:S02]  /*0dd0*/  IMAD R16, R17, R14, RZ ;  /* 0x0000000e11107224 */ /* 0x000fe400078e02ff */
[----:B------:R-:W-:-:S03]  /*0de0*/  IMAD R15, R15, R18, R29 ;  /* 0x000000120f0f7224 */ /* 0x000fc600078e021d */
[----:B------:R-:W-:Y:S01]  /*0df0*/  IADD3 R17, P0, PT, R16, R25, RZ ;  /* 0x0000001910117210 */ /* 0x000fe20007f1e0ff */
[----:B------:R-:W-:-:S03]  /*0e00*/  VIADD R15, R15, -UR13 ;  /* 0x8000000d0f0f7c36 */ /* 0x000fc60008000000 */
[----:B------:R-:W-:Y:S01]  /*0e10*/  LEA.HI.X.SX32 R18, R16, R7, 0x1, P0 ;  /* 0x0000000710127211 */ /* 0x000fe200000f0eff */
[----:B------:R-:W-:Y:S02]  /*0e20*/  IMAD R16, R15, R14, RZ ;  /* 0x0000000e0f107224 */ /* 0x000fe400078e02ff */
[----:B------:R-:W2:Y:S01]  /*0e30*/  LDG.E R15, desc[UR16][R10.64] ;  /* 0x000000100a0f7981 */ /* 0x000ea2000c1e1900 */
[----:B------:R-:W-:-:S04]  /*0e40*/  LEA R22, P0, R17, UR6, 0x3 ;  /* 0x0000000611167c11 */ /* 0x000fc8000f8018ff */
[----:B------:R-:W-:Y:S02]  /*0e50*/  LEA.HI.X R23, R17, UR7, R18, 0x3, P0 ;  /* 0x0000000711177c11 */ /* 0x000fe400080f1c12 */
[----:B------:R-:W-:-:S03]  /*0e60*/  IADD3 R19, P0, PT, R16, R25, RZ ;  /* 0x0000001910137210 */ /* 0x000fc60007f1e0ff */
[----:B------:R-:W3:Y:S01]  /*0e70*/  LDG.E.64 R20, desc[UR16][R22.64] ;  /* 0x0000001016147981 */ /* 0x000ee2000c1e1b00 */
[----:B------:R-:W-:Y:S02]  /*0e80*/  LEA.HI.X.SX32 R28, R16, R7, 0x1, P0 ;  /* 0x00000007101c7211 */ /* 0x000fe400000f0eff */
[C---:B------:R-:W-:Y:S01]  /*0e90*/  LEA R18, P0, R19.reuse, UR8, 0x3 ;  /* 0x0000000813127c11 */ /* 0x040fe2000f8018ff */
[----:B------:R-:W3:Y:S03]  /*0ea0*/  LDG.E.64 R16, desc[UR16][R8.64] ;  /* 0x0000001008107981 */ /* 0x000ee6000c1e1b00 */
[----:B------:R-:W-:-:S06]  /*0eb0*/  LEA.HI.X R19, R19, UR9, R28, 0x3, P0 ;  /* 0x0000000913137c11 */ /* 0x000fcc00080f1c1c */
[----:B------:R-:W4:Y:S01]  /*0ec0*/  LDG.E.64 R18, desc[UR16][R18.64] ;  /* 0x0000001012127981 */ /* 0x000f22000c1e1b00 */
[----:B------:R-:W-:Y:S01]  /*0ed0*/  IADD3 R26, PT, PT, R26, 0x4, RZ ;  /* 0x000000041a1a7810 */ /* 0x000fe20007ffe0ff */
[----:B--2---:R-:W-:-:S04]  /*0ee0*/  IMAD R15, R0, UR11, R15 ;  /* 0x0000000b000f7c24 */ /* 0x004fc8000f8e020f */
[----:B------:R-:W-:-:S05]  /*0ef0*/  IMAD R28, R15, R14, RZ ;  /* 0x0000000e0f1c7224 */ /* 0x000fca00078e02ff */
[----:B------:R-:W-:-:S04]  /*0f00*/  IADD3 R15, P0, PT, R28, R25, RZ ;  /* 0x000000191c0f7210 */ /* 0x000fc80007f1e0ff */
[----:B------:R-:W-:Y:S01]  /*0f10*/  LEA.HI.X.SX32 R28, R28, R7, 0x1, P0 ;  /* 0x000000071c1c7211 */ /* 0x000fe200000f0eff */
[----:B---3--:R-:W-:Y:S01]  /*0f20*/  DMUL R20, R16, R20 ;  /* 0x0000001410147228 */ /* 0x008fe20000000000 */
[----:B------:R-:W-:-:S04]  /*0f30*/  LEA R16, P0, R15, UR4, 0x3 ;  /* 0x000000040f107c11 */ /* 0x000fc8000f8018ff */
[----:B------:R-:W-:Y:S02]  /*0f40*/  LEA.HI.X R17, R15, UR5, R28, 0x3, P0 ;  /* 0x000000050f117c11 */ /* 0x000fe400080f1c1c */
[----:B------:R-:W-:Y:S01]  /*0f50*/  ISETP.NE.AND P0, PT, R26, RZ, PT ;  /* 0x000000ff1a00720c */ /* 0x000fe20003f05270 */
[----:B----4-:R-:W-:Y:S01]  /*0f60*/  DMUL R20, R20, R18 ;  /* 0x0000001214147228 */ /* 0x010fe20000000000 */
[----:B------:R-:W-:-:S06]  /*0f70*/  IADD3 R25, P1, PT, R25, 0x4, RZ ;  /* 0x0000000419197810 */ /* 0x000fcc0007f3e0ff */
[----:B------:R0:W-:Y:S01]  /*0f80*/  REDG.E.ADD.F64.RN.STRONG.GPU desc[UR16][R16.64], R20 ;  /* 0x00000014100079a6 */ /* 0x0001e2000c12ff10 */
[----:B------:R-:W-:-:S04]  /*0f90*/  IMAD.X R7, RZ, RZ, R7, P1 ;  /* 0x000000ffff077224 */ /* 0x000fc800008e0607 */
[----:B------:R-:W-:Y:S05]  /*0fa0*/  @P0 BRA `(.L_x_3) ;  /* 0xfffffff400340947 */ /* 0x000fea000383ffff */
[----:B------:R-:W1:Y:S02]  /*0fb0*/  LDCU UR10, c[0x0][0x398] ;  /* 0x00007300ff0a77ac */ /* 0x000e640008000800 */
[----:B-1----:R-:W-:-:S06]  /*0fc0*/  ULOP3.LUT UR10, UR10, 0x7ffffffc, URZ, 0xc0, !UPT ;  /* 0x7ffffffc0a0a7892 */ /* 0x002fcc000f8ec0ff */
[----:B------:R-:W-:-:S07]  /*0fd0*/  IMAD.U32 R7, RZ, RZ, UR10 ;  /* 0x0000000aff077e24 */ /* 0x000fce000f8e00ff */
.L_x_2:
[----:B------:R-:W1:Y:S02]  /*0fe0*/  LDCU UR10, c[0x0][0x398] ;  /* 0x00007300ff0a77ac */ /* 0x000e640008000800 */
[----:B-1----:R-:W-:-:S04]  /*0ff0*/  ULOP3.LUT UR10, UR10, 0x3, URZ, 0xc0, !UPT ;  /* 0x000000030a0a7892 */ /* 0x002fc8000f8ec0ff */
[----:B------:R-:W-:-:S09]  /*1000*/  UISETP.NE.AND UP0, UPT, UR10, URZ, UPT ;  /* 0x000000ff0a00728c */ /* 0x000fd2000bf05270 */
[----:B------:R-:W-:Y:S05]  /*1010*/  BRA.U !UP0, `(.L_x_4) ;  /* 0x0000000908607547 */ /* 0x000fea000b800000 */
[----:B------:R-:W-:Y:S01]  /*1020*/  UISETP.NE.AND UP0, UPT, UR10, 0x1, UPT ;  /* 0x000000010a00788c */ /* 0x000fe2000bf05270 */
[----:B------:R-:W-:-:S04]  /*1030*/  LOP3.LUT R6, R14, 0x1, RZ, 0xc0, !PT ;  /* 0x000000010e067812 */ /* 0x000fc800078ec0ff */
[----:B------:R-:W-:-:S04]  /*1040*/  ISETP.NE.U32.AND P0, PT, R6, 0x1, PT ;  /* 0x000000010600780c */ /* 0x000fc80003f05070 */
[----:B------:R-:W-:Y:S09]  /*1050*/  BRA.U !UP0, `(.L_x_5) ;  /* 0x0000000508807547 */ /* 0x000ff2000b800000 */
[----:B0-----:R-:W2:Y:S01]  /*1060*/  LDG.E R16, desc[UR16][R12.64] ;  /* 0x000000100c107981 */ /* 0x001ea2000c1e1900 */
[----:B------:R-:W0:Y:S01]  /*1070*/  LDC R15, c[0x0][0x39c] ;  /* 0x0000e700ff0f7b82 */ /* 0x000e220000000800 */
[----:B------:R-:W-:Y:S01]  /*1080*/  IMAD.MOV.U32 R18, RZ, RZ, RZ ;  /* 0x000000ffff127224 */ /* 0x000fe200078e00ff */
[----:B------:R-:W1:Y:S01]  /*1090*/  LDCU UR14, c[0x0][0x390] ;  /* 0x00007200ff0e77ac */ /* 0x000e620008000800 */
[----:B------:R-:W3:Y:S01]  /*10a0*/  LDG.E R27, desc[UR16][R10.64] ;  /* 0x000000100a1b7981 */ /* 0x000ee2000c1e1900 */
[----:B------:R-:W4:Y:S01]  /*10b0*/  LDCU UR15, c[0x0][0x38c] ;  /* 0x00007180ff0f77ac */ /* 0x000f220008000800 */
[----:B------:R-:W3:Y:S01]  /*10c0*/  LDCU UR10, c[0x0][0x394] ;  /* 0x00007280ff0a77ac */ /* 0x000ee20008000800 */
[----:B------:R-:W5:Y:S01]  /*10d0*/  LDCU.64 UR18, c[0x0][0x3d0] ;  /* 0x00007a00ff1277ac */ /* 0x000f620008000a00 */
[----:B------:R-:W5:Y:S01]  /*10e0*/  LDCU.64 UR20, c[0x0][0x3c8] ;  /* 0x00007900ff1477ac */ /* 0x000f620008000a00 */
[-C--:B0-----:R-:W-:Y:S02]  /*10f0*/  IABS R6, R15.reuse ;  /* 0x0000000f00067213 */ /* 0x081fe40000000000 */
[----:B------:R-:W-:-:S02]  /*1100*/  LOP3.LUT R24, RZ, R15, RZ, 0x33, !PT ;  /* 0x0000000fff187212 */ /* 0x000fc400078e33ff */
[----:B------:R-:W0:Y:S08]  /*1110*/  I2F.RP R20, R6 ;  /* 0x0000000600147306 */ /* 0x000e300000209400 */
[----:B0-----:R-:W0:Y:S02]  /*1120*/  MUFU.RCP R20, R20 ;  /* 0x0000001400147308 */ /* 0x001e240000001000 */
[----:B0-----:R-:W-:-:S06]  /*1130*/  IADD3 R21, PT, PT, R20, 0xffffffe, RZ ;  /* 0x0ffffffe14157810 */ /* 0x001fcc0007ffe0ff */
[----:B------:R0:W1:Y:S02]  /*1140*/  F2I.FTZ.U32.TRUNC.NTZ R19, R21 ;  /* 0x0000001500137305 */ /* 0x000064000021f000 */
[----:B0-----:R-:W0:Y:S01]  /*1150*/  LDC.64 R20, c[0x0][0x3c8] ;  /* 0x0000f200ff147b82 */ /* 0x001e220000000a00 */
[----:B-1----:R-:W-:-:S04]  /*1160*/  IMAD.MOV R25, RZ, RZ, -R19 ;  /* 0x000000ffff197224 */ /* 0x002fc800078e0a13 */
[----:B------:R-:W-:-:S04]  /*1170*/  IMAD R25, R25, R6, RZ ;  /* 0x0000000619197224 */ /* 0x000fc800078e02ff */
[----:B------:R-:W-:Y:S01]  /*1180*/  IMAD.HI.U32 R25, R19, R25, R18 ;  /* 0x0000001913197227 */ /* 0x000fe200078e0012 */
[----:B--2---:R-:W-:-:S04]  /*1190*/  IABS R17, R16 ;  /* 0x0000001000117213 */ /* 0x004fc80000000000 */
[----:B------:R-:W-:-:S05]  /*11a0*/  MOV R19, R17 ;  /* 0x0000001100137202 */ /* 0x000fca0000000f00 */
[----:B------:R-:W-:-:S04]  /*11b0*/  IMAD.HI.U32 R17, R25, R19, RZ ;  /* 0x0000001319117227 */ /* 0x000fc800078e00ff */
[----:B------:R-:W-:-:S04]  /*11c0*/  IMAD.MOV R18, RZ, RZ, -R17 ;  /* 0x000000ffff127224 */ /* 0x000fc800078e0a11 */
[----:B------:R-:W-:Y:S01]  /*11d0*/  IMAD R19, R6, R18, R19 ;  /* 0x0000001206137224 */ /* 0x000fe200078e0213 */
[----:B------:R-:W-:-:S04]  /*11e0*/  LOP3.LUT R18, R16, R15, RZ, 0x3c, !PT ;  /* 0x0000000f10127212 */ /* 0x000fc800078e3cff */
[----:B------:R-:W-:Y:S02]  /*11f0*/  ISETP.GT.U32.AND P2, PT, R6, R19, PT ;  /* 0x000000130600720c */ /* 0x000fe40003f44070 */
[----:B------:R-:W-:-:S11]  /*1200*/  ISETP.GE.AND P3, PT, R18, RZ, PT ;  /* 0x000000ff1200720c */ /* 0x000fd60003f66270 */
[----:B------:R-:W-:Y:S01]  /*1210*/  @!P2 IMAD.IADD R19, R19, 0x1, -R6 ;  /* 0x000000011313a824 */ /* 0x000fe200078e0a06 */
[----:B------:R-:W-:-:S04]  /*1220*/  @!P2 IADD3 R17, PT, PT, R17, 0x1, RZ ;  /* 0x000000011111a810 */ /* 0x000fc80007ffe0ff */
[----:B------:R-:W-:Y:S02]  /*1230*/  ISETP.GE.U32.AND P1, PT, R19, R6, PT ;  /* 0x000000061300720c */ /* 0x000fe40003f26070 */
[----:B------:R-:W1:Y:S11]  /*1240*/  LDC.64 R18, c[0x0][0x3d0] ;  /* 0x0000f400ff127b82 */ /* 0x000e760000000a00 */
[----:B------:R-:W-:Y:S01]  /*1250*/  @P1 VIADD R17, R17, 0x1 ;  /* 0x0000000111111836 */ /* 0x000fe20000000000 */
[----:B------:R-:W-:-:S03]  /*1260*/  ISETP.NE.AND P1, PT, R15, RZ, PT ;  /* 0x000000ff0f00720c */ /* 0x000fc60003f25270 */
[----:B------:R-:W-:-:S05]  /*1270*/  @!P3 IMAD.MOV R17, RZ, RZ, -R17 ;  /* 0x000000ffff11b224 */ /* 0x000fca00078e0a11 */
[----:B------:R-:W-:-:S04]  /*1280*/  SEL R17, R24, R17, !P1 ;  /* 0x0000001118117207 */ /* 0x000fc80004800000 */
[C---:B------:R-:W-:Y:S01]  /*1290*/  IADD3 R22, PT, PT, -R17.reuse, RZ, RZ ;  /* 0x000000ff11167210 */ /* 0x040fe20007ffe1ff */
[----:B------:R-:W-:-:S04]  /*12a0*/  VIADD R17, R17, -UR14 ;  /* 0x8000000e11117c36 */ /* 0x000fc80008000000 */
[----:B------:R-:W-:Y:S02]  /*12b0*/  IMAD R16, R15, R22, R16 ;  /* 0x000000160f107224 */ /* 0x000fe400078e0210 */
[-C--:B------:R-:W-:Y:S02]  /*12c0*/  IMAD R17, R17, R14.reuse, R7 ;  /* 0x0000000e11117224 */ /* 0x080fe400078e0207 */
[----:B----4-:R-:W-:Y:S02]  /*12d0*/  VIADD R22, R16, -UR15 ;  /* 0x8000000f10167c36 */ /* 0x010fe40008000000 */
[----:B-1----:R-:W-:Y:S02]  /*12e0*/  IMAD.WIDE R18, R17, 0x8, R18 ;  /* 0x0000000811127825 */ /* 0x002fe400078e0212 */
[----:B------:R-:W2:Y:S02]  /*12f0*/  LDG.E.64 R16, desc[UR16][R8.64] ;  /* 0x0000001008107981 */ /* 0x000ea4000c1e1b00 */
[----:B------:R-:W-:-:S02]  /*1300*/  IMAD R23, R22, R14, R7 ;  /* 0x0000000e16177224 */ /* 0x000fc400078e0207 */
[----:B------:R-:W2:Y:S02]  /*1310*/  LDG.E.64 R18, desc[UR16][R18.64] ;  /* 0x0000001012127981 */ /* 0x000ea4000c1e1b00 */
[----:B0-----:R-:W-:Y:S02]  /*1320*/  IMAD.WIDE R20, R23, 0x8, R20 ;  /* 0x0000000817147825 */ /* 0x001fe400078e0214 */
[----:B------:R-:W0:Y:S04]  /*1330*/  LDC.64 R22, c[0x0][0x3d8] ;  /* 0x0000f600ff167b82 */ /* 0x000e280000000a00 */
[----:B------:R-:W4:Y:S01]  /*1340*/  LDG.E.64 R20, desc[UR16][R20.64] ;  /* 0x0000001014147981 */ /* 0x000f22000c1e1b00 */
[----:B---3--:R-:W-:-:S04]  /*1350*/  IMAD R27, R0, UR10, R27 ;  /* 0x0000000a001b7c24 */ /* 0x008fc8000f8e021b */
[----:B------:R-:W-:-:S04]  /*1360*/  IMAD R27, R27, R14, R7 ;  /* 0x0000000e1b1b7224 */ /* 0x000fc800078e0207 */
[----:B0-----:R-:W-:Y:S01]  /*1370*/  IMAD.WIDE R22, R27, 0x8, R22 ;  /* 0x000000081b167825 */ /* 0x001fe200078e0216 */
[----:B--2---:R-:W-:-:S08]  /*1380*/  DMUL R16, R16, R18 ;  /* 0x0000001210107228 */ /* 0x004fd00000000000 */
[----:B----4-:R-:W-:-:S07]  /*1390*/  DMUL R16, R16, R20 ;  /* 0x0000001410107228 */ /* 0x010fce0000000000 */
[----:B------:R0:W-:Y:S04]  /*13a0*/  REDG.E.ADD.F64.RN.STRONG.GPU desc[UR16][R22.64], R16 ;  /* 0x00000010160079a6 */ /* 0x0001e8000c12ff10 */
[----:B------:R-:W2:Y:S02]  /*13b0*/  LDG.E R26, desc[UR16][R12.64] ;  /* 0x000000100c1a7981 */ /* 0x000ea4000c1e1900 */
[----:B--2---:R-:W-:-:S05]  /*13c0*/  IABS R19, R26 ;  /* 0x0000001a00137213 */ /* 0x004fca0000000000 */
[----:B------:R-:W-:-:S05]  /*13d0*/  IMAD.HI.U32 R25, R25, R19, RZ ;  /* 0x0000001319197227 */ /* 0x000fca00078e00ff */
[----:B------:R-:W-:-:S05]  /*13e0*/  IADD3 R18, PT, PT, -R25, RZ, RZ ;  /* 0x000000ff19127210 */ /* 0x000fca0007ffe1ff */
[----:B------:R-:W-:-:S05]  /*13f0*/  IMAD R19, R6, R18, R19 ;  /* 0x0000001206137224 */ /* 0x000fca00078e0213 */
[----:B------:R-:W-:-:S13]  /*1400*/  ISETP.GT.U32.AND P3, PT, R6, R19, PT ;  /* 0x000000130600720c */ /* 0x000fda0003f64070 */
[----:B------:R-:W-:-:S05]  /*1410*/  @!P3 IMAD.IADD R19, R19, 0x1, -R6 ;  /* 0x000000011313b824 */ /* 0x000fca00078e0a06 */
[----:B------:R-:W-:Y:S02]  /*1420*/  ISETP.GE.U32.AND P2, PT, R19, R6, PT ;  /* 0x000000061300720c */ /* 0x000fe40003f46070 */
[----:B------:R-:W-:Y:S01]  /*1430*/  LOP3.LUT R6, R26, R15, RZ, 0x3c, !PT ;  /* 0x0000000f1a067212 */ /* 0x000fe200078e3cff */
[----:B------:R-:W-:-:S03]  /*1440*/  @!P3 VIADD R25, R25, 0x1 ;  /* 0x000000011919b836 */ /* 0x000fc60000000000 */
[----:B------:R-:W-:-:S07]  /*1450*/  ISETP.GE.AND P4, PT, R6, RZ, PT ;  /* 0x000000ff0600720c */ /* 0x000fce0003f86270 */
[----:B------:R-:W-:-:S06]  /*1460*/  @P2 IADD3 R25, PT, PT, R25, 0x1, RZ ;  /* 0x0000000119192810 */ /* 0x000fcc0007ffe0ff */
[----:B------:R-:W-:-:S05]  /*1470*/  @!P4 IMAD.MOV R25, RZ, RZ, -R25 ;  /* 0x000000ffff19c224 */ /* 0x000fca00078e0a19 */
[----:B------:R-:W-:-:S05]  /*1480*/  SEL R24, R24, R25, !P1 ;  /* 0x0000001918187207 */ /* 0x000fca0004800000 */
[C---:B0-----:R-:W-:Y:S01]  /*1490*/  VIADD R17, R24.reuse, -UR14 ;  /* 0x8000000e18117c36 */ /* 0x041fe20008000000 */
[----:B------:R-:W-:-:S03]  /*14a0*/  IADD3 R24, PT, PT, -R24, RZ, RZ ;  /* 0x000000ff18187210 */ /* 0x000fc60007ffe1ff */
[----:B------:R-:W-:Y:S02]  /*14b0*/  IMAD R6, R17, R14, RZ ;  /* 0x0000000e11067224 */ /* 0x000fe400078e02ff */
[----:B------:R-:W-:-:S03]  /*14c0*/  IMAD R15, R15, R24, R26 ;  /* 0x000000180f0f7224 */ /* 0x000fc600078e021a */
[C---:B------:R-:W-:Y:S01]  /*14d0*/  IADD3 R16, P1, PT, R6.reuse, R7, RZ ;  /* 0x0000000706107210 */ /* 0x040fe20007f3e0ff */
[----:B------:R-:W-:Y:S01]  /*14e0*/  VIADD R15, R15, -UR15 ;  /* 0x8000000f0f0f7c36 */ /* 0x000fe20008000000 */
[----:B------:R-:W0:Y:S02]  /*14f0*/  LDCU.64 UR14, c[0x0][0x3d8] ;  /* 0x00007b00ff0e77ac */ /* 0x000e240008000a00 */
[----:B------:R-:W-:Y:S01]  /*1500*/  LEA.HI.X.SX32 R17, R6, RZ, 0x1, P1 ;  /* 0x000000ff06117211 */ /* 0x000fe200008f0eff */
[----:B------:R-:W-:Y:S01]  /*1510*/  IMAD R6, R15, R14, RZ ;  /* 0x0000000e0f067224 */ /* 0x000fe200078e02ff */
[C---:B-----5:R-:W-:Y:S01]  /*1520*/  LEA R20, P1, R16.reuse, UR18, 0x3 ;  /* 0x0000001210147c11 */ /* 0x060fe2000f8218ff */
[----:B------:R-:W2:Y:S03]  /*1530*/  LDG.E R15, desc[UR16][R10.64] ;  /* 0x000000100a0f7981 */ /* 0x000ea6000c1e1900 */
[----:B------:R-:W-:-:S02]  /*1540*/  LEA.HI.X R21, R16, UR19, R17, 0x3, P1 ;  /* 0x0000001310157c11 */ /* 0x000fc400088f1c11 */
[C---:B------:R-:W-:Y:S01]  /*1550*/  IADD3 R19, P1, PT, R6.reuse, R7, RZ ;  /* 0x0000000706137210 */ /* 0x040fe20007f3e0ff */
[----:B------:R-:W3:Y:S03]  /*1560*/  LDG.E.64 R16, desc[UR16][R8.64] ;  /* 0x0000001008107981 */ /* 0x000ee6000c1e1b00 */
[----:B------:R-:W-:Y:S01]  /*1570*/  LEA.HI.X.SX32 R6, R6, RZ, 0x1, P1 ;  /* 0x000000ff06067211 */ /* 0x000fe200008f0eff */
[----:B------:R-:W3:Y:S01]  /*1580*/  LDG.E.64 R20, desc[UR16][R20.64+0x8] ;  /* 0x0000081014147981 */ /* 0x000ee2000c1e1b00 */
[----:B------:R-:W-:-:S04]  /*1590*/  LEA R18, P1, R19, UR20, 0x3 ;  /* 0x0000001413127c11 */ /* 0x000fc8000f8218ff */
[----:B------:R-:W-:-:S06]  /*15a0*/  LEA.HI.X R19, R19, UR21, R6, 0x3, P1 ;  /* 0x0000001513137c11 */ /* 0x000fcc00088f1c06 */
[----:B------:R-:W4:Y:S01]  /*15b0*/  LDG.E.64 R18, desc[UR16][R18.64+0x8] ;  /* 0x0000081012127981 */ /* 0x000f22000c1e1b00 */
[----:B--2---:R-:W-:-:S04]  /*15c0*/  IMAD R15, R0, UR10, R15 ;  /* 0x0000000a000f7c24 */ /* 0x004fc8000f8e020f */
[----:B------:R-:W-:-:S05]  /*15d0*/  IMAD R6, R15, R14, RZ ;  /* 0x0000000e0f067224 */ /* 0x000fca00078e02ff */
[----:B------:R-:W-:Y:S01]  /*15e0*/  IADD3 R15, P1, PT, R7, R6, RZ ;  /* 0x00000006070f7210 */ /* 0x000fe20007f3e0ff */
[----:B---3--:R-:W-:-:S03]  /*15f0*/  DMUL R16, R16, R20 ;  /* 0x0000001410107228 */ /* 0x008fc60000000000 */
[----:B------:R-:W-:Y:S02]  /*1600*/  LEA.HI.X.SX32 R6, R6, RZ, 0x1, P1 ;  /* 0x000000ff06067211 */ /* 0x000fe400008f0eff */
[----:B0-----:R-:W-:-:S04]  /*1610*/  LEA R22, P1, R15, UR14, 0x3 ;  /* 0x0000000e0f167c11 */ /* 0x001fc8000f8218ff */
[----:B------:R-:W-:Y:S01]  /*1620*/  LEA.HI.X R23, R15, UR15, R6, 0x3, P1 ;  /* 0x0000000f0f177c11 */ /* 0x000fe200088f1c06 */
[----:B----4-:R-:W-:-:S07]  /*1630*/  DMUL R16, R16, R18 ;  /* 0x0000001210107228 */ /* 0x010fce0000000000 */
[----:B------:R1:W-:Y:S01]  /*1640*/  REDG.E.ADD.F64.RN.STRONG.GPU desc[UR16][R22.64+0x8], R16 ;  /* 0x00000810160079a6 */ /* 0x0003e2000c12ff10 */
[----:B------:R-:W-:-:S07]  /*1650*/  VIADD R7, R7, 0x2 ;  /* 0x0000000207077836 */ /* 0x000fce0000000000 */
.L_x_5:
[----:B------:R-:W-:Y:S05]  /*1660*/  @P0 BRA `(.L_x_4) ;  /* 0x0000000000cc0947 */ /* 0x000fea0003800000 */
[----:B------:R-:W2:Y:S01]  /*1670*/  LDG.E R15, desc[UR16][R12.64] ;  /* 0x000000100c0f7981 */ /* 0x000ea2000c1e1900 */
[----:B------:R-:W3:Y:S01]  /*1680*/  LDC R6, c[0x0][0x39c] ;  /* 0x0000e700ff067b82 */ /* 0x000ee20000000800 */
[----:B01----:R-:W-:Y:S01]  /*1690*/  IMAD.MOV.U32 R16, RZ, RZ, RZ ;  /* 0x000000ffff107224 */ /* 0x003fe200078e00ff */
[----:B------:R-:W0:Y:S01]  /*16a0*/  LDCU UR10, c[0x0][0x390] ;  /* 0x00007200ff0a77ac */ /* 0x000e220008000800 */
[----:B------:R-:W4:Y:S01]  /*16b0*/  LDG.E.64 R8, desc[UR16][R8.64] ;  /* 0x0000001008087981 */ /* 0x000f22000c1e1b00 */
[----:B------:R-:W1:Y:S03]  /*16c0*/  LDCU UR14, c[0x0][0x38c] ;  /* 0x00007180ff0e77ac */ /* 0x000e660008000800 */
[----:B------:R-:W5:Y:S01]  /*16d0*/  LDG.E R11, desc[UR16][R10.64] ;  /* 0x000000100a0b7981 */ /* 0x000f62000c1e1900 */
[----:B---3--:R-:W-:-:S04]  /*16e0*/  IABS R18, R6 ;  /* 0x0000000600127213 */ /* 0x008fc80000000000 */
[----:B------:R-:W3:Y:S08]  /*16f0*/  I2F.RP R19, R18 ;  /* 0x0000001200137306 */ /* 0x000ef00000209400 */
[----:B---3--:R-:W3:Y:S02]  /*1700*/  MUFU.RCP R19, R19 ;  /* 0x0000001300137308 */ /* 0x008ee40000001000 */
[----:B---3--:R-:W-:-:S06]  /*1710*/  IADD3 R20, PT, PT, R19, 0xffffffe, RZ ;  /* 0x0ffffffe13147810 */ /* 0x008fcc0007ffe0ff */
[----:B------:R-:W3:Y:S02]  /*1720*/  F2I.FTZ.U32.TRUNC.NTZ R17, R20 ;  /* 0x0000001400117305 */ /* 0x000ee4000021f000 */
[----:B---3--:R-:W-:-:S04]  /*1730*/  IMAD.MOV R21, RZ, RZ, -R17 ;  /* 0x000000ffff157224 */ /* 0x008fc800078e0a11 */
[----:B------:R-:W-:-:S04]  /*1740*/  IMAD R21, R21, R18, RZ ;  /* 0x0000001215157224 */ /* 0x000fc800078e02ff */
[----:B------:R-:W-:Y:S01]  /*1750*/  IMAD.HI.U32 R16, R17, R21, R16 ;  /* 0x0000001511107227 */ /* 0x000fe200078e0010 */
[----:B--2---:R-:W-:-:S04]  /*1760*/  IABS R22, R15 ;  /* 0x0000000f00167213 */ /* 0x004fc80000000000 */
[----:B------:R-:W-:-:S05]  /*1770*/  MOV R17, R22 ;  /* 0x0000001600117202 */ /* 0x000fca0000000f00 */
[----:B------:R-:W-:-:S04]  /*1780*/  IMAD.HI.U32 R16, R16, R17, RZ ;  /* 0x0000001110107227 */ /* 0x000fc800078e00ff */
[----:B------:R-:W-:-:S04]  /*1790*/  IMAD.MOV R19, RZ, RZ, -R16 ;  /* 0x000000ffff137224 */ /* 0x000fc800078e0a10 */
[----:B------:R-:W-:-:S05]  /*17a0*/  IMAD R17, R18, R19, R17 ;  /* 0x0000001312117224 */ /* 0x000fca00078e0211 */
[----:B------:R-:W-:-:S13]  /*17b0*/  ISETP.GT.U32.AND P1, PT, R18, R17, PT ;  /* 0x000000111200720c */ /* 0x000fda0003f24070 */
[----:B------:R-:W-:Y:S01]  /*17c0*/  @!P1 IMAD.IADD R17, R17, 0x1, -R18 ;  /* 0x0000000111119824 */ /* 0x000fe200078e0a12 */
[----:B------:R-:W-:Y:S02]  /*17d0*/  @!P1 IADD3 R16, PT, PT, R16, 0x1, RZ ;  /* 0x0000000110109810 */ /* 0x000fe40007ffe0ff */
[----:B------:R-:W-:Y:S02]  /*17e0*/  ISETP.NE.AND P1, PT, R6, RZ, PT ;  /* 0x000000ff0600720c */ /* 0x000fe40003f25270 */
[----:B------:R-:W-:Y:S02]  /*17f0*/  ISETP.GE.U32.AND P0, PT, R17, R18, PT ;  /* 0x000000121100720c */ /* 0x000fe40003f06070 */
[----:B------:R-:W-:Y:S01]  /*1800*/  LOP3.LUT R17, R15, R6, RZ, 0x3c, !PT ;  /* 0x000000060f117212 */ /* 0x000fe200078e3cff */
[----:B------:R-:W2:Y:S03]  /*1810*/  LDC.64 R18, c[0x0][0x3d0] ;  /* 0x0000f400ff127b82 */ /* 0x000ea60000000a00 */
[----:B------:R-:W-:-:S07]  /*1820*/  ISETP.GE.AND P2, PT, R17, RZ, PT ;  /* 0x000000ff1100720c */ /* 0x000fce0003f46270 */
[----:B------:R-:W-:-:S04]  /*1830*/  @P0 VIADD R16, R16, 0x1 ;  /* 0x0000000110100836 */ /* 0x000fc80000000000 */
[----:B------:R-:W-:Y:S02]  /*1840*/  IMAD.MOV.U32 R20, RZ, RZ, R16 ;  /* 0x000000ffff147224 */ /* 0x000fe400078e0010 */
[----:B------:R-:W3:Y:S03]  /*1850*/  LDC.64 R16, c[0x0][0x3c8] ;  /* 0x0000f200ff107b82 */ /* 0x000ee60000000a00 */
[----:B------:R-:W-:Y:S02]  /*1860*/  @!P2 IADD3 R20, PT, PT, -R20, RZ, RZ ;  /* 0x000000ff1414a210 */ /* 0x000fe40007ffe1ff */
[----:B------:R-:W-:-:S05]  /*1870*/  @!P1 LOP3.LUT R20, RZ, R6, RZ, 0x33, !PT ;  /* 0x00000006ff149212 */ /* 0x000fca00078e33ff */
[----:B------:R-:W-:Y:S02]  /*1880*/  IMAD.MOV R21, RZ, RZ, -R20 ;  /* 0x000000ffff157224 */ /* 0x000fe400078e0a14 */
[----:B0-----:R-:W-:Y:S01]  /*1890*/  VIADD R20, R20, -UR10 ;  /* 0x8000000a14147c36 */ /* 0x001fe20008000000 */
[----:B------:R-:W5:Y:S01]  /*18a0*/  LDCU UR10, c[0x0][0x394] ;  /* 0x00007280ff0a77ac */ /* 0x000f620008000800 */
[----:B------:R-:W-:Y:S02]  /*18b0*/  IMAD R6, R6, R21, R15 ;  /* 0x0000001506067224 */ /* 0x000fe400078e020f */
[----:B------:R-:W-:-:S03]  /*18c0*/  IMAD R15, R20, R14, R7 ;  /* 0x0000000e140f7224 */ /* 0x000fc600078e0207 */
[----:B-1----:R-:W-:Y:S01]  /*18d0*/  IADD3 R6, PT, PT, R6, -UR14, RZ ;  /* 0x8000000e06067c10 */ /* 0x002fe2000fffe0ff */
[----:B--2---:R-:W-:-:S04]  /*18e0*/  IMAD.WIDE R18, R15, 0x8, R18 ;  /* 0x000000080f127825 */ /* 0x004fc800078e0212 */
[----:B------:R-:W-:Y:S02]  /*18f0*/  IMAD R21, R6, R14, R7 ;  /* 0x0000000e06157224 */ /* 0x000fe400078e0207 */
[----:B------:R-:W4:Y:S02]  /*1900*/  LDG.E.64 R18, desc[UR16][R18.64] ;  /* 0x0000001012127981 */ /* 0x000f24000c1e1b00 */
[----:B---3--:R-:W-:Y:S02]  /*1910*/  IMAD.WIDE R20, R21, 0x8, R16 ;  /* 0x0000000815147825 */ /* 0x008fe400078e0210 */
[----:B------:R-:W0:Y:S04]  /*1920*/  LDC.64 R16, c[0x0][0x3d8] ;  /* 0x0000f600ff107b82 */ /* 0x000e280000000a00 */
[----:B------:R-:W2:Y:S01]  /*1930*/  LDG.E.64 R20, desc[UR16][R20.64] ;  /* 0x0000001014147981 */ /* 0x000ea2000c1e1b00 */
[----:B-----5:R-:W-:-:S04]  /*1940*/  IMAD R6, R0, UR10, R11 ;  /* 0x0000000a00067c24 */ /* 0x020fc8000f8e020b */
[----:B------:R-:W-:-:S04]  /*1950*/  IMAD R7, R6, R14, R7 ;  /* 0x0000000e06077224 */ /* 0x000fc800078e0207 */
[----:B0-----:R-:W-:Y:S01]  /*1960*/  IMAD.WIDE R16, R7, 0x8, R16 ;  /* 0x0000000807107825 */ /* 0x001fe200078e0210 */
[----:B----4-:R-:W-:-:S08]  /*1970*/  DMUL R22, R8, R18 ;  /* 0x0000001208167228 */ /* 0x010fd00000000000 */
[----:B--2---:R-:W-:-:S07]  /*1980*/  DMUL R22, R22, R20 ;  /* 0x0000001416167228 */ /* 0x004fce0000000000 */
[----:B------:R2:W-:Y:S04]  /*1990*/  REDG.E.ADD.F64.RN.STRONG.GPU desc[UR16][R16.64], R22 ;  /* 0x00000016100079a6 */ /* 0x0005e8000c12ff10 */
.L_x_4:
[----:B------:R-:W-:-:S05]  /*19a0*/  VIADD R5, R5, 0x1 ;  /* 0x0000000105057836 */ /* 0x000fca0000000000 */
[----:B------:R-:W-:-:S13]  /*19b0*/  ISETP.NE.AND P0, PT, R5, R4, PT ;  /* 0x000000040500720c */ /* 0x000fda0003f05270 */
[----:B------:R-:W-:Y:S05]  /*19c0*/  @P0 BRA `(.L_x_6) ;  /* 0xffffffe800480947 */ /* 0x000fea000383ffff */
.L_x_1:
[----:B------:R-:W-:Y:S05]  /*19d0*/  BSYNC.RECONVERGENT B0 ;  /* 0x0000000000007941 */ /* 0x000fea0003800200 */
.L_x_0:
[----:B------:R-:W-:-:S13]  /*19e0*/  ISETP.NE.AND P0, PT, R3, R2, PT ;  /* 0x000000020300720c */ /* 0x000fda0003f05270 */
[----:B------:R-:W-:Y:S05]  /*19f0*/  @!P0 EXIT ;  /* 0x000000000000894d */ /* 0x000fea0003800000 */
[----:B------:R-:W-:Y:S05]  /*1a00*/  BRA `(.L_x_7) ;  /* 0xffffffe400f07947 */ /* 0x000fea000383ffff */
.L_x_8:
[----:B------:R-:W-:-:S00]  /*1a10*/  BRA `(.L_x_8) ;  /* 0xfffffffc00fc7947 */ /* 0x000fc0000383ffff */
[----:B------:R-:W-:-:S00]  /*1a20*/  NOP ;  /* 0x0000000000007918 */ /* 0x000fc00000000000 */
        /* <DEDUP_REMOVED lines=13> */
.L_x_9:


//--------------------- .nv.shared.reserved.0     --------------------------
	.section	.nv.shared.reserved.0,"aw",@nobits
	.weak		__nv_reservedSMEM_offset_0_alias
	.size		__nv_reservedSMEM_offset_0_alias, 0, 64
	.other		__nv_reservedSMEM_offset_0_alias,@"STO_CUDA_RESERVED_SHARED STV_DEFAULT"
__nv_reservedSMEM_offset_0_alias:
	.zero		0
	.zero		64


//--------------------- .nv.constant0._Z10SPMV_multiiiiiiiiiPiS_S_S_PdS0_S0_S0_ --------------------------
	.section	.nv.constant0._Z10SPMV_multiiiiiiiiiPiS_S_S_PdS0_S0_S0_,"a",@progbits
	.sectionflags	@""
	.align	4
.nv.constant0._Z10SPMV_multiiiiiiiiiPiS_S_S_PdS0_S0_S0_:
	.zero		992


//--------------------- SYMBOLS --------------------------

	.type		.nv.reservedSmem.offset0,@object
	.size		.nv.reservedSmem.offset0,0x4
